//
// Generated by NVIDIA NVVM Compiler
//
// Compiler Build ID: CL-36424714
// Cuda compilation tools, release 13.0, V13.0.88
// Based on NVVM 20.0.0
//

.version 9.0
.target sm_100
.address_size 64

	// .globl	_Z9convolutePiiiiiPliii
.const .align 4 .b8 filter[9604];
// _ZZ9convolutePiiiiiPliiiE6matrix has been demoted

.visible .entry _Z9convolutePiiiiiPliii(
	.param .u64 .ptr .align 1 _Z9convolutePiiiiiPliii_param_0,
	.param .u32 _Z9convolutePiiiiiPliii_param_1,
	.param .u32 _Z9convolutePiiiiiPliii_param_2,
	.param .u32 _Z9convolutePiiiiiPliii_param_3,
	.param .u32 _Z9convolutePiiiiiPliii_param_4,
	.param .u64 .ptr .align 1 _Z9convolutePiiiiiPliii_param_5,
	.param .u32 _Z9convolutePiiiiiPliii_param_6,
	.param .u32 _Z9convolutePiiiiiPliii_param_7,
	.param .u32 _Z9convolutePiiiiiPliii_param_8
)
{
	.reg .pred 	%p<118>;
	.reg .b32 	%r<218>;
	.reg .b64 	%rd<75>;
	// demoted variable
	.shared .align 4 .b8 _ZZ9convolutePiiiiiPliiiE6matrix[24000];
	ld.param.u64 	%rd9, [_Z9convolutePiiiiiPliii_param_0];
	ld.param.u32 	%r91, [_Z9convolutePiiiiiPliii_param_2];
	ld.param.u32 	%r92, [_Z9convolutePiiiiiPliii_param_3];
	ld.param.u32 	%r96, [_Z9convolutePiiiiiPliii_param_4];
	ld.param.u64 	%rd8, [_Z9convolutePiiiiiPliii_param_5];
	ld.param.u32 	%r93, [_Z9convolutePiiiiiPliii_param_6];
	ld.param.u32 	%r94, [_Z9convolutePiiiiiPliii_param_7];
	ld.param.u32 	%r95, [_Z9convolutePiiiiiPliii_param_8];
	cvta.to.global.u64 	%rd1, %rd9;
	mov.u32 	%r97, %ctaid.x;
	mov.u32 	%r98, %ntid.x;
	mov.u32 	%r99, %tid.x;
	mad.lo.s32 	%r1, %r97, %r98, %r99;
	shl.b32 	%r2, %r97, 10;
	add.s32 	%r100, %r2, %r96;
	setp.ge.u32 	%p2, %r1, %r100;
	@%p2 bra 	$L__BB0_42;
	sub.s32 	%r101, %r1, %r2;
	mad.lo.s32 	%r194, %r92, %r101, %r2;
	setp.eq.s32 	%p3, %r92, 0;
	@%p3 bra 	$L__BB0_42;
	mul.lo.s32 	%r4, %r94, %r93;
	and.b32  	%r5, %r92, 7;
	setp.lt.u32 	%p4, %r92, 8;
	@%p4 bra 	$L__BB0_21;
	and.b32  	%r6, %r92, -8;
	mov.b32 	%r193, 0;
$L__BB0_4:
	.pragma "nounroll";
	setp.lt.s32 	%p5, %r194, 0;
	setp.ge.s32 	%p6, %r194, %r4;
	sub.s32 	%r103, %r194, %r2;
	shl.b32 	%r104, %r103, 2;
	mov.u32 	%r105, _ZZ9convolutePiiiiiPliiiE6matrix;
	add.s32 	%r9, %r105, %r104;
	or.pred  	%p7, %p5, %p6;
	@%p7 bra 	$L__BB0_6;
	mul.wide.u32 	%rd10, %r194, 4;
	add.s64 	%rd11, %rd1, %rd10;
	ld.global.u32 	%r106, [%rd11];
	st.shared.u32 	[%r9], %r106;
$L__BB0_6:
	add.s32 	%r10, %r194, 1;
	setp.lt.s32 	%p8, %r194, -1;
	setp.ge.s32 	%p9, %r10, %r4;
	or.pred  	%p10, %p8, %p9;
	@%p10 bra 	$L__BB0_8;
	mul.wide.u32 	%rd12, %r10, 4;
	add.s64 	%rd13, %rd1, %rd12;
	ld.global.u32 	%r107, [%rd13];
	st.shared.u32 	[%r9+4], %r107;
$L__BB0_8:
	add.s32 	%r11, %r194, 2;
	setp.lt.s32 	%p11, %r194, -2;
	setp.ge.s32 	%p12, %r11, %r4;
	or.pred  	%p13, %p11, %p12;
	@%p13 bra 	$L__BB0_10;
	mul.wide.u32 	%rd14, %r11, 4;
	add.s64 	%rd15, %rd1, %rd14;
	ld.global.u32 	%r108, [%rd15];
	st.shared.u32 	[%r9+8], %r108;
$L__BB0_10:
	add.s32 	%r12, %r194, 3;
	setp.lt.s32 	%p14, %r194, -3;
	setp.ge.s32 	%p15, %r12, %r4;
	or.pred  	%p16, %p14, %p15;
	@%p16 bra 	$L__BB0_12;
	mul.wide.u32 	%rd16, %r12, 4;
	add.s64 	%rd17, %rd1, %rd16;
	ld.global.u32 	%r109, [%rd17];
	st.shared.u32 	[%r9+12], %r109;
$L__BB0_12:
	add.s32 	%r13, %r194, 4;
	setp.lt.s32 	%p17, %r194, -4;
	setp.ge.s32 	%p18, %r13, %r4;
	or.pred  	%p19, %p17, %p18;
	@%p19 bra 	$L__BB0_14;
	mul.wide.u32 	%rd18, %r13, 4;
	add.s64 	%rd19, %rd1, %rd18;
	ld.global.u32 	%r110, [%rd19];
	st.shared.u32 	[%r9+16], %r110;
$L__BB0_14:
	add.s32 	%r14, %r194, 5;
	setp.lt.s32 	%p20, %r194, -5;
	setp.ge.s32 	%p21, %r14, %r4;
	or.pred  	%p22, %p20, %p21;
	@%p22 bra 	$L__BB0_16;
	mul.wide.u32 	%rd20, %r14, 4;
	add.s64 	%rd21, %rd1, %rd20;
	ld.global.u32 	%r111, [%rd21];
	st.shared.u32 	[%r9+20], %r111;
$L__BB0_16:
	add.s32 	%r15, %r194, 6;
	setp.lt.s32 	%p23, %r194, -6;
	setp.ge.s32 	%p24, %r15, %r4;
	or.pred  	%p25, %p23, %p24;
	@%p25 bra 	$L__BB0_18;
	mul.wide.u32 	%rd22, %r15, 4;
	add.s64 	%rd23, %rd1, %rd22;
	ld.global.u32 	%r112, [%rd23];
	st.shared.u32 	[%r9+24], %r112;
$L__BB0_18:
	add.s32 	%r16, %r194, 7;
	setp.lt.s32 	%p26, %r194, -7;
	setp.ge.s32 	%p27, %r16, %r4;
	or.pred  	%p28, %p26, %p27;
	@%p28 bra 	$L__BB0_20;
	mul.wide.u32 	%rd24, %r16, 4;
	add.s64 	%rd25, %rd1, %rd24;
	ld.global.u32 	%r113, [%rd25];
	st.shared.u32 	[%r9+28], %r113;
$L__BB0_20:
	add.s32 	%r194, %r194, 8;
	add.s32 	%r193, %r193, 8;
	setp.ne.s32 	%p29, %r193, %r6;
	@%p29 bra 	$L__BB0_4;
$L__BB0_21:
	setp.eq.s32 	%p30, %r5, 0;
	@%p30 bra 	$L__BB0_42;
	and.b32  	%r20, %r92, 3;
	setp.lt.u32 	%p31, %r5, 4;
	@%p31 bra 	$L__BB0_32;
	setp.lt.s32 	%p32, %r194, 0;
	setp.ge.s32 	%p33, %r194, %r4;
	sub.s32 	%r114, %r194, %r2;
	shl.b32 	%r115, %r114, 2;
	mov.u32 	%r116, _ZZ9convolutePiiiiiPliiiE6matrix;
	add.s32 	%r21, %r116, %r115;
	or.pred  	%p34, %p32, %p33;
	@%p34 bra 	$L__BB0_25;
	mul.wide.u32 	%rd26, %r194, 4;
	add.s64 	%rd27, %rd1, %rd26;
	ld.global.u32 	%r117, [%rd27];
	st.shared.u32 	[%r21], %r117;
$L__BB0_25:
	add.s32 	%r22, %r194, 1;
	setp.lt.s32 	%p35, %r194, -1;
	setp.ge.s32 	%p36, %r22, %r4;
	or.pred  	%p37, %p35, %p36;
	@%p37 bra 	$L__BB0_27;
	mul.wide.u32 	%rd28, %r22, 4;
	add.s64 	%rd29, %rd1, %rd28;
	ld.global.u32 	%r118, [%rd29];
	st.shared.u32 	[%r21+4], %r118;
$L__BB0_27:
	add.s32 	%r23, %r194, 2;
	setp.lt.s32 	%p38, %r194, -2;
	setp.ge.s32 	%p39, %r23, %r4;
	or.pred  	%p40, %p38, %p39;
	@%p40 bra 	$L__BB0_29;
	mul.wide.u32 	%rd30, %r23, 4;
	add.s64 	%rd31, %rd1, %rd30;
	ld.global.u32 	%r119, [%rd31];
	st.shared.u32 	[%r21+8], %r119;
$L__BB0_29:
	add.s32 	%r24, %r194, 3;
	setp.lt.s32 	%p41, %r194, -3;
	setp.ge.s32 	%p42, %r24, %r4;
	or.pred  	%p43, %p41, %p42;
	@%p43 bra 	$L__BB0_31;
	mul.wide.u32 	%rd32, %r24, 4;
	add.s64 	%rd33, %rd1, %rd32;
	ld.global.u32 	%r120, [%rd33];
	st.shared.u32 	[%r21+12], %r120;
$L__BB0_31:
	add.s32 	%r194, %r194, 4;
$L__BB0_32:
	setp.eq.s32 	%p44, %r20, 0;
	@%p44 bra 	$L__BB0_42;
	setp.eq.s32 	%p45, %r20, 1;
	@%p45 bra 	$L__BB0_39;
	setp.lt.s32 	%p46, %r194, 0;
	setp.ge.s32 	%p47, %r194, %r4;
	sub.s32 	%r121, %r194, %r2;
	shl.b32 	%r122, %r121, 2;
	mov.u32 	%r123, _ZZ9convolutePiiiiiPliiiE6matrix;
	add.s32 	%r27, %r123, %r122;
	or.pred  	%p48, %p46, %p47;
	@%p48 bra 	$L__BB0_36;
	mul.wide.u32 	%rd34, %r194, 4;
	add.s64 	%rd35, %rd1, %rd34;
	ld.global.u32 	%r124, [%rd35];
	st.shared.u32 	[%r27], %r124;
$L__BB0_36:
	add.s32 	%r28, %r194, 1;
	setp.lt.s32 	%p49, %r194, -1;
	setp.ge.s32 	%p50, %r28, %r4;
	or.pred  	%p51, %p49, %p50;
	@%p51 bra 	$L__BB0_38;
	mul.wide.u32 	%rd36, %r28, 4;
	add.s64 	%rd37, %rd1, %rd36;
	ld.global.u32 	%r125, [%rd37];
	st.shared.u32 	[%r27+4], %r125;
$L__BB0_38:
	add.s32 	%r194, %r194, 2;
$L__BB0_39:
	and.b32  	%r126, %r92, 1;
	setp.eq.b32 	%p52, %r126, 1;
	not.pred 	%p53, %p52;
	@%p53 bra 	$L__BB0_42;
	setp.lt.s32 	%p54, %r194, 0;
	setp.ge.s32 	%p55, %r194, %r4;
	or.pred  	%p56, %p54, %p55;
	@%p56 bra 	$L__BB0_42;
	mul.wide.u32 	%rd38, %r194, 4;
	add.s64 	%rd39, %rd1, %rd38;
	ld.global.u32 	%r127, [%rd39];
	sub.s32 	%r128, %r194, %r2;
	shl.b32 	%r129, %r128, 2;
	mov.u32 	%r130, _ZZ9convolutePiiiiiPliiiE6matrix;
	add.s32 	%r131, %r130, %r129;
	st.shared.u32 	[%r131], %r127;
$L__BB0_42:
	bar.sync 	0;
	div.u32 	%r31, %r1, %r94;
	mul.lo.s32 	%r132, %r31, %r94;
	sub.s32 	%r32, %r1, %r132;
	shr.u32 	%r133, %r95, 31;
	add.s32 	%r134, %r95, %r133;
	shr.s32 	%r135, %r134, 1;
	neg.s32 	%r33, %r135;
	sub.s32 	%r34, %r32, %r135;
	setp.lt.s32 	%p57, %r95, 1;
	mov.b64 	%rd74, 0;
	@%p57 bra 	$L__BB0_87;
	and.b32  	%r35, %r95, 3;
	and.b32  	%r36, %r95, 2147483644;
	add.s32 	%r37, %r31, %r33;
	mov.b32 	%r197, 0;
	mov.u64 	%rd65, filter;
	cvt.s64.s32 	%rd66, %r34;
	mov.u32 	%r202, %r197;
$L__BB0_44:
	setp.lt.u32 	%p58, %r95, 4;
	mul.lo.s32 	%r40, %r197, %r95;
	add.s32 	%r139, %r37, %r197;
	mul.lo.s32 	%r41, %r139, %r94;
	setp.lt.s32 	%p59, %r139, 0;
	setp.ge.s32 	%p60, %r139, %r93;
	or.pred  	%p1, %p59, %p60;
	mov.b32 	%r210, 0;
	@%p58 bra 	$L__BB0_67;
	mov.b32 	%r199, 0;
	cvt.u64.u32 	%rd46, %r40;
	cvt.s64.s32 	%rd52, %r41;
$L__BB0_46:
	add.s32 	%r44, %r34, %r199;
	add.s32 	%r45, %r44, %r41;
	setp.lt.s32 	%p61, %r44, 0;
	setp.ge.s32 	%p62, %r44, %r94;
	or.pred  	%p63, %p61, %p62;
	or.pred  	%p65, %p1, %p63;
	@%p65 bra 	$L__BB0_51;
	sub.s32 	%r46, %r45, %r2;
	setp.lt.s32 	%p66, %r46, 0;
	setp.ge.s32 	%p67, %r46, %r91;
	or.pred  	%p68, %p66, %p67;
	@%p68 bra 	$L__BB0_49;
	shl.b32 	%r141, %r46, 2;
	mov.u32 	%r142, _ZZ9convolutePiiiiiPliiiE6matrix;
	add.s32 	%r143, %r142, %r141;
	ld.shared.u32 	%r201, [%r143];
	bra.uni 	$L__BB0_50;
$L__BB0_49:
	mul.wide.s32 	%rd41, %r45, 4;
	add.s64 	%rd42, %rd1, %rd41;
	ld.global.u32 	%r201, [%rd42];
$L__BB0_50:
	add.s32 	%r144, %r199, %r40;
	mul.wide.u32 	%rd43, %r144, 4;
	mov.u64 	%rd44, filter;
	add.s64 	%rd45, %rd44, %rd43;
	ld.const.u32 	%r145, [%rd45];
	mad.lo.s32 	%r202, %r145, %r201, %r202;
$L__BB0_51:
	add.s32 	%r146, %r44, 1;
	setp.lt.s32 	%p69, %r146, 0;
	setp.ge.s32 	%p70, %r146, %r94;
	or.pred  	%p71, %p69, %p70;
	or.pred  	%p72, %p1, %p71;
	cvt.s64.s32 	%rd47, %r199;
	add.s64 	%rd48, %rd47, %rd46;
	shl.b64 	%rd49, %rd48, 2;
	add.s64 	%rd2, %rd65, %rd49;
	add.s64 	%rd53, %rd66, %rd47;
	add.s64 	%rd54, %rd53, %rd52;
	shl.b64 	%rd55, %rd54, 2;
	add.s64 	%rd3, %rd1, %rd55;
	@%p72 bra 	$L__BB0_56;
	sub.s32 	%r147, %r45, %r2;
	add.s32 	%r148, %r147, 1;
	setp.gt.s32 	%p73, %r148, -1;
	setp.lt.s32 	%p74, %r148, %r91;
	and.pred  	%p75, %p73, %p74;
	@%p75 bra 	$L__BB0_54;
	ld.global.u32 	%r203, [%rd3+4];
	bra.uni 	$L__BB0_55;
$L__BB0_54:
	sub.s32 	%r149, %r45, %r2;
	shl.b32 	%r150, %r149, 2;
	mov.u32 	%r151, _ZZ9convolutePiiiiiPliiiE6matrix;
	add.s32 	%r152, %r151, %r150;
	ld.shared.u32 	%r203, [%r152+4];
$L__BB0_55:
	ld.const.u32 	%r153, [%rd2+4];
	mad.lo.s32 	%r202, %r153, %r203, %r202;
$L__BB0_56:
	add.s32 	%r154, %r44, 2;
	setp.lt.s32 	%p76, %r154, 0;
	setp.ge.s32 	%p77, %r154, %r94;
	or.pred  	%p78, %p76, %p77;
	or.pred  	%p79, %p1, %p78;
	@%p79 bra 	$L__BB0_61;
	sub.s32 	%r155, %r45, %r2;
	add.s32 	%r156, %r155, 2;
	setp.gt.s32 	%p80, %r156, -1;
	setp.lt.s32 	%p81, %r156, %r91;
	and.pred  	%p82, %p80, %p81;
	@%p82 bra 	$L__BB0_59;
	ld.global.u32 	%r205, [%rd3+8];
	bra.uni 	$L__BB0_60;
$L__BB0_59:
	sub.s32 	%r157, %r45, %r2;
	shl.b32 	%r158, %r157, 2;
	mov.u32 	%r159, _ZZ9convolutePiiiiiPliiiE6matrix;
	add.s32 	%r160, %r159, %r158;
	ld.shared.u32 	%r205, [%r160+8];
$L__BB0_60:
	ld.const.u32 	%r161, [%rd2+8];
	mad.lo.s32 	%r202, %r161, %r205, %r202;
$L__BB0_61:
	add.s32 	%r162, %r44, 3;
	setp.lt.s32 	%p83, %r162, 0;
	setp.ge.s32 	%p84, %r162, %r94;
	or.pred  	%p85, %p83, %p84;
	or.pred  	%p86, %p1, %p85;
	@%p86 bra 	$L__BB0_66;
	sub.s32 	%r163, %r45, %r2;
	add.s32 	%r164, %r163, 3;
	setp.gt.s32 	%p87, %r164, -1;
	setp.lt.s32 	%p88, %r164, %r91;
	and.pred  	%p89, %p87, %p88;
	@%p89 bra 	$L__BB0_64;
	ld.global.u32 	%r207, [%rd3+12];
	bra.uni 	$L__BB0_65;
$L__BB0_64:
	sub.s32 	%r165, %r45, %r2;
	shl.b32 	%r166, %r165, 2;
	mov.u32 	%r167, _ZZ9convolutePiiiiiPliiiE6matrix;
	add.s32 	%r168, %r167, %r166;
	ld.shared.u32 	%r207, [%r168+12];
$L__BB0_65:
	ld.const.u32 	%r169, [%rd2+12];
	mad.lo.s32 	%r202, %r169, %r207, %r202;
$L__BB0_66:
	add.s32 	%r199, %r199, 4;
	setp.ne.s32 	%p90, %r199, %r36;
	mov.u32 	%r210, %r36;
	@%p90 bra 	$L__BB0_46;
$L__BB0_67:
	setp.eq.s32 	%p91, %r35, 0;
	@%p91 bra 	$L__BB0_85;
	add.s32 	%r71, %r34, %r210;
	add.s32 	%r72, %r71, %r41;
	setp.lt.s32 	%p92, %r71, 0;
	setp.ge.s32 	%p93, %r71, %r94;
	or.pred  	%p94, %p92, %p93;
	or.pred  	%p96, %p1, %p94;
	@%p96 bra 	$L__BB0_73;
	sub.s32 	%r73, %r72, %r2;
	setp.gt.s32 	%p97, %r73, -1;
	setp.lt.s32 	%p98, %r73, %r91;
	and.pred  	%p99, %p97, %p98;
	@%p99 bra 	$L__BB0_71;
	mul.wide.s32 	%rd56, %r72, 4;
	add.s64 	%rd57, %rd1, %rd56;
	ld.global.u32 	%r212, [%rd57];
	bra.uni 	$L__BB0_72;
$L__BB0_71:
	shl.b32 	%r170, %r73, 2;
	mov.u32 	%r171, _ZZ9convolutePiiiiiPliiiE6matrix;
	add.s32 	%r172, %r171, %r170;
	ld.shared.u32 	%r212, [%r172];
$L__BB0_72:
	add.s32 	%r173, %r210, %r40;
	mul.wide.u32 	%rd58, %r173, 4;
	add.s64 	%rd60, %rd65, %rd58;
	ld.const.u32 	%r174, [%rd60];
	mad.lo.s32 	%r202, %r174, %r212, %r202;
$L__BB0_73:
	setp.eq.s32 	%p100, %r35, 1;
	@%p100 bra 	$L__BB0_85;
	add.s32 	%r175, %r71, 1;
	setp.lt.s32 	%p101, %r175, 0;
	setp.ge.s32 	%p102, %r175, %r94;
	or.pred  	%p103, %p101, %p102;
	or.pred  	%p104, %p1, %p103;
	cvt.u64.u32 	%rd61, %r40;
	cvt.u64.u32 	%rd62, %r210;
	add.s64 	%rd63, %rd62, %rd61;
	shl.b64 	%rd64, %rd63, 2;
	add.s64 	%rd4, %rd65, %rd64;
	cvt.s64.s32 	%rd67, %r41;
	add.s64 	%rd68, %rd66, %rd62;
	add.s64 	%rd69, %rd68, %rd67;
	shl.b64 	%rd70, %rd69, 2;
	add.s64 	%rd5, %rd1, %rd70;
	@%p104 bra 	$L__BB0_79;
	sub.s32 	%r176, %r72, %r2;
	add.s32 	%r177, %r176, 1;
	setp.gt.s32 	%p105, %r177, -1;
	setp.lt.s32 	%p106, %r177, %r91;
	and.pred  	%p107, %p105, %p106;
	@%p107 bra 	$L__BB0_77;
	ld.global.u32 	%r214, [%rd5+4];
	bra.uni 	$L__BB0_78;
$L__BB0_77:
	shl.b32 	%r179, %r176, 2;
	mov.u32 	%r180, _ZZ9convolutePiiiiiPliiiE6matrix;
	add.s32 	%r181, %r180, %r179;
	ld.shared.u32 	%r214, [%r181+4];
$L__BB0_78:
	ld.const.u32 	%r182, [%rd4+4];
	mad.lo.s32 	%r202, %r182, %r214, %r202;
$L__BB0_79:
	setp.eq.s32 	%p108, %r35, 2;
	@%p108 bra 	$L__BB0_85;
	add.s32 	%r183, %r71, 2;
	setp.lt.s32 	%p109, %r183, 0;
	setp.ge.s32 	%p110, %r183, %r94;
	or.pred  	%p111, %p109, %p110;
	or.pred  	%p112, %p1, %p111;
	@%p112 bra 	$L__BB0_85;
	sub.s32 	%r184, %r72, %r2;
	add.s32 	%r185, %r184, 2;
	setp.gt.s32 	%p113, %r185, -1;
	setp.lt.s32 	%p114, %r185, %r91;
	and.pred  	%p115, %p113, %p114;
	@%p115 bra 	$L__BB0_83;
	ld.global.u32 	%r216, [%rd5+8];
	bra.uni 	$L__BB0_84;
$L__BB0_83:
	shl.b32 	%r187, %r184, 2;
	mov.u32 	%r188, _ZZ9convolutePiiiiiPliiiE6matrix;
	add.s32 	%r189, %r188, %r187;
	ld.shared.u32 	%r216, [%r189+8];
$L__BB0_84:
	ld.const.u32 	%r190, [%rd4+8];
	mad.lo.s32 	%r202, %r190, %r216, %r202;
$L__BB0_85:
	add.s32 	%r197, %r197, 1;
	setp.ne.s32 	%p116, %r197, %r95;
	@%p116 bra 	$L__BB0_44;
	cvt.s64.s32 	%rd74, %r202;
$L__BB0_87:
	bar.sync 	0;
	mad.lo.s32 	%r90, %r31, %r94, %r32;
	mul.lo.s32 	%r191, %r94, %r93;
	setp.ge.s32 	%p117, %r90, %r191;
	@%p117 bra 	$L__BB0_89;
	cvta.to.global.u64 	%rd71, %rd8;
	mul.wide.s32 	%rd72, %r90, 8;
	add.s64 	%rd73, %rd71, %rd72;
	st.global.u64 	[%rd73], %rd74;
$L__BB0_89:
	ret;

}


// ===== COMPILED SASS (sm_100) =====

	.target	sm_100

	.elftype	@"ET_EXEC"


//--------------------- .note.nv.tkinfo           --------------------------
	.section	.note.nv.tkinfo,"",@"SHT_NOTE"
	.sectionflags	@"SHF_NOTE_NV_TKINFO"
	.tkinfo
        /*0018*/ 	.word	0x00000002
        /*0030*/ 	.string	""
        /*0030*/ 	.string	"ptxas"
        /*0030*/ 	.string	"Cuda compilation tools, release 13.0, V13.0.88"
        /*0030*/ 	.string	"Build cuda_13.0.r13.0/compiler.36424714_0"
        /*0030*/ 	.string	"-arch sm_100 -m 64 "



//--------------------- .note.nv.cuinfo           --------------------------
	.section	.note.nv.cuinfo,"",@"SHT_NOTE"
	.sectionflags	@"SHF_NOTE_NV_CUINFO"
        /*0018*/ 	.short	0x0002
        /*001a*/ 	.short	0x0064
        /*001c*/ 	.short	0x0082
	.zero		2


//--------------------- .nv.info                  --------------------------
	.section	.nv.info,"",@"SHT_CUDA_INFO"
	.align	4


	//----- nvinfo : EIATTR_REGCOUNT
	.align		4
        /*0000*/ 	.byte	0x04, 0x2f
        /*0002*/ 	.short	(.L_2 - .L_1)
	.align		4
.L_1:
        /*0004*/ 	.word	index@(_Z9convolutePiiiiiPliii)
        /*0008*/ 	.word	0x00000020


	//----- nvinfo : EIATTR_FRAME_SIZE
	.align		4
.L_2:
        /*000c*/ 	.byte	0x04, 0x11
        /*000e*/ 	.short	(.L_4 - .L_3)
	.align		4
.L_3:
        /*0010*/ 	.word	index@(_Z9convolutePiiiiiPliii)
        /*0014*/ 	.word	0x00000000


	//----- nvinfo : EIATTR_MIN_STACK_SIZE
	.align		4
.L_4:
        /*0018*/ 	.byte	0x04, 0x12
        /*001a*/ 	.short	(.L_6 - .L_5)
	.align		4
.L_5:
        /*001c*/ 	.word	index@(_Z9convolutePiiiiiPliii)
        /*0020*/ 	.word	0x00000000
.L_6:


//--------------------- .nv.compat                --------------------------
	.section	.nv.compat,"",@"SHT_CUDA_COMPAT_INFO"
	.align	4
        /*0000*/ 	.byte	0x02, 0x09, 0x00, 0x00, 0x02, 0x02, 0x01, 0x00, 0x02, 0x05, 0x05, 0x00, 0x03, 0x07, 0x01, 0x01
        /*0010*/ 	.byte	0x02, 0x03, 0x00, 0x00, 0x02, 0x06, 0x01, 0x00, 0x04, 0x0b, 0x08, 0x00, 0x09, 0x00, 0x00, 0x00
        /*0020*/ 	.byte	0x00, 0x00, 0x00, 0x00


//--------------------- .nv.info._Z9convolutePiiiiiPliii --------------------------
	.section	.nv.info._Z9convolutePiiiiiPliii,"",@"SHT_CUDA_INFO"
	.sectionflags	@""
	.align	4


	//----- nvinfo : EIATTR_CUDA_API_VERSION
	.align		4
        /*0000*/ 	.byte	0x04, 0x37
        /*0002*/ 	.short	(.L_8 - .L_7)
.L_7:
        /*0004*/ 	.word	0x00000082


	//----- nvinfo : EIATTR_KPARAM_INFO
	.align		4
.L_8:
        /*0008*/ 	.byte	0x04, 0x17
        /*000a*/ 	.short	(.L_10 - .L_9)
.L_9:
        /*000c*/ 	.word	0x00000000
        /*0010*/ 	.short	0x0008
        /*0012*/ 	.short	0x0028
        /*0014*/ 	.byte	0x00, 0xf0, 0x11, 0x00


	//----- nvinfo : EIATTR_KPARAM_INFO
	.align		4
.L_10:
        /*0018*/ 	.byte	0x04, 0x17
        /*001a*/ 	.short	(.L_12 - .L_11)
.L_11:
        /*001c*/ 	.word	0x00000000
        /*0020*/ 	.short	0x0007
        /*0022*/ 	.short	0x0024
        /*0024*/ 	.byte	0x00, 0xf0, 0x11, 0x00


	//----- nvinfo : EIATTR_KPARAM_INFO
	.align		4
.L_12:
        /*0028*/ 	.byte	0x04, 0x17
        /*002a*/ 	.short	(.L_14 - .L_13)
.L_13:
        /*002c*/ 	.word	0x00000000
        /*0030*/ 	.short	0x0006
        /*0032*/ 	.short	0x0020
        /*0034*/ 	.byte	0x00, 0xf0, 0x11, 0x00


	//----- nvinfo : EIATTR_KPARAM_INFO
	.align		4
.L_14:
        /*0038*/ 	.byte	0x04, 0x17
        /*003a*/ 	.short	(.L_16 - .L_15)
.L_15:
        /*003c*/ 	.word	0x00000000
        /*0040*/ 	.short	0x0005
        /*0042*/ 	.short	0x0018
        /*0044*/ 	.byte	0x00, 0xf5, 0x21, 0x00


	//----- nvinfo : EIATTR_KPARAM_INFO
	.align		4
.L_16:
        /*0048*/ 	.byte	0x04, 0x17
        /*004a*/ 	.short	(.L_18 - .L_17)
.L_17:
        /*004c*/ 	.word	0x00000000
        /*0050*/ 	.short	0x0004
        /*0052*/ 	.short	0x0014
        /*0054*/ 	.byte	0x00, 0xf0, 0x11, 0x00


	//----- nvinfo : EIATTR_KPARAM_INFO
	.align		4
.L_18:
        /*0058*/ 	.byte	0x04, 0x17
        /*005a*/ 	.short	(.L_20 - .L_19)
.L_19:
        /*005c*/ 	.word	0x00000000
        /*0060*/ 	.short	0x0003
        /*0062*/ 	.short	0x0010
        /*0064*/ 	.byte	0x00, 0xf0, 0x11, 0x00


	//----- nvinfo : EIATTR_KPARAM_INFO
	.align		4
.L_20:
        /*0068*/ 	.byte	0x04, 0x17
        /*006a*/ 	.short	(.L_22 - .L_21)
.L_21:
        /*006c*/ 	.word	0x00000000
        /*0070*/ 	.short	0x0002
        /*0072*/ 	.short	0x000c
        /*0074*/ 	.byte	0x00, 0xf0, 0x11, 0x00


	//----- nvinfo : EIATTR_KPARAM_INFO
	.align		4
.L_22:
        /*0078*/ 	.byte	0x04, 0x17
        /*007a*/ 	.short	(.L_24 - .L_23)
.L_23:
        /*007c*/ 	.word	0x00000000
        /*0080*/ 	.short	0x0001
        /*0082*/ 	.short	0x0008
        /*0084*/ 	.byte	0x00, 0xf0, 0x11, 0x00


	//----- nvinfo : EIATTR_KPARAM_INFO
	.align		4
.L_24:
        /*0088*/ 	.byte	0x04, 0x17
        /*008a*/ 	.short	(.L_26 - .L_25)
.L_25:
        /*008c*/ 	.word	0x00000000
        /*0090*/ 	.short	0x0000
        /*0092*/ 	.short	0x0000
        /*0094*/ 	.byte	0x00, 0xf5, 0x21, 0x00


	//----- nvinfo : EIATTR_SPARSE_MMA_MASK
	.align		4
.L_26:
        /*0098*/ 	.byte	0x03, 0x50
        /*009a*/ 	.short	0x0000


	//----- nvinfo : EIATTR_MAXREG_COUNT
	.align		4
        /*009c*/ 	.byte	0x03, 0x1b
        /*009e*/ 	.short	0x00ff


	//----- nvinfo : EIATTR_NUM_BARRIERS
	.align		4
        /*00a0*/ 	.byte	0x02, 0x4c
        /*00a2*/ 	.byte	0x01
	.zero		1


	//----- nvinfo : EIATTR_MERCURY_ISA_VERSION
	.align		4
        /*00a4*/ 	.byte	0x03, 0x5f
        /*00a6*/ 	.short	0x0101


	//----- nvinfo : EIATTR_VRC_CTA_INIT_COUNT
	.align		4
        /*00a8*/ 	.byte	0x02, 0x4a
	.zero		1
	.zero		1


	//----- nvinfo : EIATTR_EXIT_INSTR_OFFSETS
	.align		4
        /*00ac*/ 	.byte	0x04, 0x1c
        /*00ae*/ 	.short	(.L_28 - .L_27)


	//   ....[0]....
.L_27:
        /*00b0*/ 	.word	0x000019c0


	//   ....[1]....
        /*00b4*/ 	.word	0x00001a00


	//----- nvinfo : EIATTR_CRS_STACK_SIZE
	.align		4
.L_28:
        /*00b8*/ 	.byte	0x04, 0x1e
        /*00ba*/ 	.short	(.L_30 - .L_29)
.L_29:
        /*00bc*/ 	.word	0x00000000


	//----- nvinfo : EIATTR_CBANK_PARAM_SIZE
	.align		4
.L_30:
        /*00c0*/ 	.byte	0x03, 0x19
        /*00c2*/ 	.short	0x002c


	//----- nvinfo : EIATTR_PARAM_CBANK
	.align		4
        /*00c4*/ 	.byte	0x04, 0x0a
        /*00c6*/ 	.short	(.L_32 - .L_31)
	.align		4
.L_31:
        /*00c8*/ 	.word	index@(.nv.constant0._Z9convolutePiiiiiPliii)
        /*00cc*/ 	.short	0x0380
        /*00ce*/ 	.short	0x002c


	//----- nvinfo : EIATTR_SW_WAR
	.align		4
.L_32:
        /*00d0*/ 	.byte	0x04, 0x36
        /*00d2*/ 	.short	(.L_34 - .L_33)
.L_33:
        /*00d4*/ 	.word	0x00000008
.L_34:


//--------------------- .nv.callgraph             --------------------------
	.section	.nv.callgraph,"",@"SHT_CUDA_CALLGRAPH"
	.align	4
	.sectionentsize	8
	.align		4
        /*0000*/ 	.word	0x00000000
	.align		4
        /*0004*/ 	.word	0xffffffff
	.align		4
        /*0008*/ 	.word	0x00000000
	.align		4
        /*000c*/ 	.word	0xfffffffe
	.align		4
        /*0010*/ 	.word	0x00000000
	.align		4
        /*0014*/ 	.word	0xfffffffd
	.align		4
        /*0018*/ 	.word	0x00000000
	.align		4
        /*001c*/ 	.word	0xfffffffc


//--------------------- .nv.constant3             --------------------------
	.section	.nv.constant3,"a",@progbits
	.align	4
.nv.constant3:
	.type		filter,@object
	.size		filter,(.L_0 - filter)
filter:
	.zero		9604
.L_0:


//--------------------- .text._Z9convolutePiiiiiPliii --------------------------
	.section	.text._Z9convolutePiiiiiPliii,"ax",@progbits
	.align	128
        .global         _Z9convolutePiiiiiPliii
        .type           _Z9convolutePiiiiiPliii,@function
        .size           _Z9convolutePiiiiiPliii,(.L_x_40 - _Z9convolutePiiiiiPliii)
        .other          _Z9convolutePiiiiiPliii,@"STO_CUDA_ENTRY STV_DEFAULT"
_Z9convolutePiiiiiPliii:
.text._Z9convolutePiiiiiPliii:
[----:B------:R-:W-:Y:S01]  /*0000*/  LDC R1, c[0x0][0x37c] ;  /* 0x0000df00ff017b82 */ /* 0x000fe20000000800 */
[----:B------:R-:W0:Y:S01]  /*0010*/  S2R R17, SR_CTAID.X ;  /* 0x0000000000117919 */ /* 0x000e220000002500 */
[----:B------:R-:W1:Y:S01]  /*0020*/  LDCU UR4, c[0x0][0x360] ;  /* 0x00006c00ff0477ac */ /* 0x000e620008000800 */
[----:B------:R-:W-:Y:S01]  /*0030*/  BSSY.RECONVERGENT B0, `(.L_x_0) ;  /* 0x00000a1000007945 */ /* 0x000fe20003800200 */
[----:B------:R-:W1:Y:S01]  /*0040*/  S2R R2, SR_TID.X ;  /* 0x0000000000027919 */ /* 0x000e620000002100 */
[----:B------:R-:W2:Y:S01]  /*0050*/  LDCU UR5, c[0x0][0x394] ;  /* 0x00007280ff0577ac */ /* 0x000ea20008000800 */
[----:B------:R-:W3:Y:S01]  /*0060*/  LDCU.64 UR10, c[0x0][0x358] ;  /* 0x00006b00ff0a77ac */ /* 0x000ee20008000a00 */
[C---:B0-----:R-:W-:Y:S02]  /*0070*/  IMAD.SHL.U32 R0, R17.reuse, 0x400, RZ ;  /* 0x0000040011007824 */ /* 0x041fe400078e00ff */
[----:B-1----:R-:W-:Y:S02]  /*0080*/  IMAD R17, R17, UR4, R2 ;  /* 0x0000000411117c24 */ /* 0x002fe4000f8e0202 */
[----:B--2---:R-:W-:-:S05]  /*0090*/  VIADD R2, R0, UR5 ;  /* 0x0000000500027c36 */ /* 0x004fca0008000000 */
[----:B------:R-:W-:-:S13]  /*00a0*/  ISETP.GE.U32.AND P0, PT, R17, R2, PT ;  /* 0x000000021100720c */ /* 0x000fda0003f06070 */
[----:B---3--:R-:W-:Y:S05]  /*00b0*/  @P0 BRA `(.L_x_1) ;  /* 0x0000000800600947 */ /* 0x008fea0003800000 */
[----:B------:R-:W0:Y:S02]  /*00c0*/  LDCU UR6, c[0x0][0x390] ;  /* 0x00007200ff0677ac */ /* 0x000e240008000800 */
[----:B0-----:R-:W-:-:S09]  /*00d0*/  UISETP.NE.AND UP0, UPT, UR6, URZ, UPT ;  /* 0x000000ff0600728c */ /* 0x001fd2000bf05270 */
[----:B------:R-:W-:Y:S05]  /*00e0*/  BRA.U !UP0, `(.L_x_1) ;  /* 0x0000000908547547 */ /* 0x000fea000b800000 */
[----:B------:R-:W0:Y:S01]  /*00f0*/  LDCU.64 UR4, c[0x0][0x3a0] ;  /* 0x00007400ff0477ac */ /* 0x000e220008000a00 */
[----:B------:R-:W-:Y:S01]  /*0100*/  IMAD.IADD R19, R17, 0x1, -R0 ;  /* 0x0000000111137824 */ /* 0x000fe200078e0a00 */
[----:B------:R-:W-:-:S03]  /*0110*/  UISETP.GE.U32.AND UP1, UPT, UR6, 0x8, UPT ;  /* 0x000000080600788c */ /* 0x000fc6000bf26070 */
[----:B------:R-:W-:Y:S01]  /*0120*/  IMAD R19, R19, UR6, R0 ;  /* 0x0000000613137c24 */ /* 0x000fe2000f8e0200 */
[----:B------:R-:W-:-:S04]  /*0130*/  ULOP3.LUT UR8, UR6, 0x7, URZ, 0xc0, !UPT ;  /* 0x0000000706087892 */ /* 0x000fc8000f8ec0ff */
[----:B------:R-:W-:Y:S02]  /*0140*/  UISETP.NE.AND UP0, UPT, UR8, URZ, UPT ;  /* 0x000000ff0800728c */ /* 0x000fe4000bf05270 */
[----:B0-----:R-:W-:Y:S01]  /*0150*/  UIMAD UR5, UR5, UR4, URZ ;  /* 0x00000004050572a4 */ /* 0x001fe2000f8e02ff */
[----:B------:R-:W-:Y:S11]  /*0160*/  BRA.U !UP1, `(.L_x_2) ;  /* 0x0000000509087547 */ /* 0x000ff6000b800000 */
[----:B------:R-:W0:Y:S01]  /*0170*/  S2UR UR7, SR_CgaCtaId ;  /* 0x00000000000779c3 */ /* 0x000e220000008800 */
[----:B------:R-:W-:Y:S01]  /*0180*/  UMOV UR4, 0x400 ;  /* 0x0000040000047882 */ /* 0x000fe20000000000 */
[----:B------:R-:W-:Y:S02]  /*0190*/  ULOP3.LUT UR6, UR6, 0xfffffff8, URZ, 0xc0, !UPT ;  /* 0xfffffff806067892 */ /* 0x000fe4000f8ec0ff */
[----:B0-----:R-:W-:-:S03]  /*01a0*/  ULEA UR7, UR7, UR4, 0x18 ;  /* 0x0000000407077291 */ /* 0x001fc6000f8ec0ff */
[----:B------:R-:W-:-:S09]  /*01b0*/  UMOV UR4, URZ ;  /* 0x000000ff00047c82 */ /* 0x000fd20008000000 */
.L_x_3:
[----:B0-----:R-:W-:-:S05]  /*01c0*/  VIADD R5, R19, 0x1 ;  /* 0x0000000113057836 */ /* 0x001fca0000000000 */
[----:B------:R-:W-:-:S04]  /*01d0*/  ISETP.GE.AND P0, PT, R5, UR5, PT ;  /* 0x0000000505007c0c */ /* 0x000fc8000bf06270 */
[----:B------:R-:W-:-:S13]  /*01e0*/  ISETP.LT.OR P0, PT, R19, -0x1, P0 ;  /* 0xffffffff1300780c */ /* 0x000fda0000701670 */
[----:B------:R-:W0:Y:S02]  /*01f0*/  @!P0 LDC.64 R2, c[0x0][0x380] ;  /* 0x0000e000ff028b82 */ /* 0x000e240000000a00 */
[----:B0-----:R-:W-:-:S06]  /*0200*/  @!P0 IMAD.WIDE.U32 R2, R5, 0x4, R2 ;  /* 0x0000000405028825 */ /* 0x001fcc00078e0002 */
[----:B------:R-:W2:Y:S01]  /*0210*/  @!P0 LDG.E R3, desc[UR10][R2.64] ;  /* 0x0000000a02038981 */ /* 0x000ea2000c1e1900 */
[C---:B------:R-:W-:Y:S01]  /*0220*/  IMAD.IADD R16, R19.reuse, 0x1, -R0 ;  /* 0x0000000113107824 */ /* 0x040fe200078e0a00 */
[C---:B------:R-:W-:Y:S01]  /*0230*/  ISETP.GE.AND P5, PT, R19.reuse, UR5, PT ;  /* 0x0000000513007c0c */ /* 0x040fe2000bfa6270 */
[C---:B------:R-:W-:Y:S02]  /*0240*/  VIADD R29, R19.reuse, 0x2 ;  /* 0x00000002131d7836 */ /* 0x040fe40000000000 */
[C---:B------:R-:W-:Y:S01]  /*0250*/  VIADD R18, R19.reuse, 0x3 ;  /* 0x0000000313127836 */ /* 0x040fe20000000000 */
[----:B------:R-:W-:Y:S01]  /*0260*/  LEA R16, R16, UR7, 0x2 ;  /* 0x0000000710107c11 */ /* 0x000fe2000f8e10ff */
[C---:B------:R-:W-:Y:S01]  /*0270*/  VIADD R27, R19.reuse, 0x4 ;  /* 0x00000004131b7836 */ /* 0x040fe20000000000 */
[C---:B------:R-:W-:Y:S01]  /*0280*/  ISETP.LT.OR P5, PT, R19.reuse, RZ, P5 ;  /* 0x000000ff1300720c */ /* 0x040fe20002fa1670 */
[C---:B------:R-:W-:Y:S01]  /*0290*/  VIADD R25, R19.reuse, 0x5 ;  /* 0x0000000513197836 */ /* 0x040fe20000000000 */
[----:B------:R-:W-:Y:S01]  /*02a0*/  ISETP.GE.AND P4, PT, R18, UR5, PT ;  /* 0x0000000512007c0c */ /* 0x000fe2000bf86270 */
[----:B------:R-:W-:Y:S01]  /*02b0*/  VIADD R21, R19, 0x6 ;  /* 0x0000000613157836 */ /* 0x000fe20000000000 */
[----:B------:R-:W-:Y:S01]  /*02c0*/  ISETP.GE.AND P3, PT, R27, UR5, PT ;  /* 0x000000051b007c0c */ /* 0x000fe2000bf66270 */
[----:B------:R-:W-:Y:S01]  /*02d0*/  VIADD R23, R19, 0x7 ;  /* 0x0000000713177836 */ /* 0x000fe20000000000 */
[----:B------:R-:W-:-:S02]  /*02e0*/  ISETP.GE.AND P2, PT, R25, UR5, PT ;  /* 0x0000000519007c0c */ /* 0x000fc4000bf46270 */
[----:B------:R-:W-:Y:S02]  /*02f0*/  ISETP.GE.AND P6, PT, R21, UR5, PT ;  /* 0x0000000515007c0c */ /* 0x000fe4000bfc6270 */
[----:B------:R-:W-:Y:S02]  /*0300*/  ISETP.GE.AND P1, PT, R23, UR5, PT ;  /* 0x0000000517007c0c */ /* 0x000fe4000bf26270 */
[C---:B------:R-:W-:Y:S01]  /*0310*/  ISETP.LT.OR P4, PT, R19.reuse, -0x3, P4 ;  /* 0xfffffffd1300780c */ /* 0x040fe20002781670 */
[----:B------:R-:W0:Y:S01]  /*0320*/  @!P5 LDC.64 R4, c[0x0][0x380] ;  /* 0x0000e000ff04db82 */ /* 0x000e220000000a00 */
[C---:B------:R-:W-:Y:S02]  /*0330*/  ISETP.LT.OR P3, PT, R19.reuse, -0x4, P3 ;  /* 0xfffffffc1300780c */ /* 0x040fe40001f61670 */
[C---:B------:R-:W-:Y:S02]  /*0340*/  ISETP.LT.OR P2, PT, R19.reuse, -0x5, P2 ;  /* 0xfffffffb1300780c */ /* 0x040fe40001741670 */
[----:B------:R-:W-:-:S02]  /*0350*/  ISETP.LT.OR P6, PT, R19, -0x6, P6 ;  /* 0xfffffffa1300780c */ /* 0x000fc400037c1670 */
[----:B------:R-:W-:-:S05]  /*0360*/  ISETP.LT.OR P1, PT, R19, -0x7, P1 ;  /* 0xfffffff91300780c */ /* 0x000fca0000f21670 */
[----:B------:R-:W1:Y:S08]  /*0370*/  @!P4 LDC.64 R14, c[0x0][0x380] ;  /* 0x0000e000ff0ecb82 */ /* 0x000e700000000a00 */
[----:B------:R-:W3:Y:S08]  /*0380*/  @!P3 LDC.64 R10, c[0x0][0x380] ;  /* 0x0000e000ff0abb82 */ /* 0x000ef00000000a00 */
[----:B------:R-:W4:Y:S08]  /*0390*/  @!P2 LDC.64 R8, c[0x0][0x380] ;  /* 0x0000e000ff08ab82 */ /* 0x000f300000000a00 */
[----:B------:R-:W5:Y:S01]  /*03a0*/  @!P6 LDC.64 R6, c[0x0][0x380] ;  /* 0x0000e000ff06eb82 */ /* 0x000f620000000a00 */
[----:B-1----:R-:W-:-:S04]  /*03b0*/  @!P4 IMAD.WIDE.U32 R14, R18, 0x4, R14 ;  /* 0x00000004120ec825 */ /* 0x002fc800078e000e */
[----:B0-----:R-:W-:Y:S02]  /*03c0*/  @!P5 IMAD.WIDE.U32 R4, R19, 0x4, R4 ;  /* 0x000000041304d825 */ /* 0x001fe400078e0004 */
[----:B------:R-:W2:Y:S02]  /*03d0*/  @!P4 LDG.E R15, desc[UR10][R14.64] ;  /* 0x0000000a0e0fc981 */ /* 0x000ea4000c1e1900 */
[----:B---3--:R-:W-:Y:S02]  /*03e0*/  @!P3 IMAD.WIDE.U32 R10, R27, 0x4, R10 ;  /* 0x000000041b0ab825 */ /* 0x008fe400078e000a */
[----:B------:R-:W3:Y:S04]  /*03f0*/  @!P5 LDG.E R5, desc[UR10][R4.64] ;  /* 0x0000000a0405d981 */ /* 0x000ee8000c1e1900 */
[----:B------:R-:W3:Y:S01]  /*0400*/  @!P3 LDG.E R11, desc[UR10][R10.64] ;  /* 0x0000000a0a0bb981 */ /* 0x000ee2000c1e1900 */
[----:B----4-:R-:W-:-:S06]  /*0410*/  @!P2 IMAD.WIDE.U32 R8, R25, 0x4, R8 ;  /* 0x000000041908a825 */ /* 0x010fcc00078e0008 */
[----:B------:R-:W4:Y:S01]  /*0420*/  @!P2 LDG.E R9, desc[UR10][R8.64] ;  /* 0x0000000a0809a981 */ /* 0x000f22000c1e1900 */
[----:B-----5:R-:W-:-:S06]  /*0430*/  @!P6 IMAD.WIDE.U32 R6, R21, 0x4, R6 ;  /* 0x000000041506e825 */ /* 0x020fcc00078e0006 */
[----:B------:R-:W5:Y:S04]  /*0440*/  @!P6 LDG.E R7, desc[UR10][R6.64] ;  /* 0x0000000a0607e981 */ /* 0x000f68000c1e1900 */
[----:B--2---:R0:W-:Y:S01]  /*0450*/  @!P0 STS [R16+0x4], R3 ;  /* 0x0000040310008388 */ /* 0x0041e20000000800 */
[----:B------:R-:W-:-:S04]  /*0460*/  ISETP.GE.AND P0, PT, R29, UR5, PT ;  /* 0x000000051d007c0c */ /* 0x000fc8000bf06270 */
[----:B------:R-:W-:Y:S01]  /*0470*/  ISETP.LT.OR P0, PT, R19, -0x2, P0 ;  /* 0xfffffffe1300780c */ /* 0x000fe20000701670 */
[----:B0-----:R-:W0:-:S12]  /*0480*/  @!P1 LDC.64 R2, c[0x0][0x380] ;  /* 0x0000e000ff029b82 */ /* 0x001e180000000a00 */
[----:B------:R-:W1:Y:S01]  /*0490*/  @!P0 LDC.64 R12, c[0x0][0x380] ;  /* 0x0000e000ff0c8b82 */ /* 0x000e620000000a00 */
[----:B0-----:R-:W-:-:S06]  /*04a0*/  @!P1 IMAD.WIDE.U32 R2, R23, 0x4, R2 ;  /* 0x0000000417029825 */ /* 0x001fcc00078e0002 */
[----:B------:R-:W2:Y:S01]  /*04b0*/  @!P1 LDG.E R3, desc[UR10][R2.64] ;  /* 0x0000000a02039981 */ /* 0x000ea2000c1e1900 */
[----:B-1----:R-:W-:-:S06]  /*04c0*/  @!P0 IMAD.WIDE.U32 R12, R29, 0x4, R12 ;  /* 0x000000041d0c8825 */ /* 0x002fcc00078e000c */
[----:B------:R-:W2:Y:S01]  /*04d0*/  @!P0 LDG.E R13, desc[UR10][R12.64] ;  /* 0x0000000a0c0d8981 */ /* 0x000ea2000c1e1900 */
[----:B------:R-:W-:-:S04]  /*04e0*/  UIADD3 UR4, UPT, UPT, UR4, 0x8, URZ ;  /* 0x0000000804047890 */ /* 0x000fc8000fffe0ff */
[----:B------:R-:W-:Y:S01]  /*04f0*/  UISETP.NE.AND UP1, UPT, UR4, UR6, UPT ;  /* 0x000000060400728c */ /* 0x000fe2000bf25270 */
[----:B------:R0:W-:Y:S04]  /*0500*/  @!P4 STS [R16+0xc], R15 ;  /* 0x00000c0f1000c388 */ /* 0x0001e80000000800 */
[----:B---3--:R0:W-:Y:S04]  /*0510*/  @!P5 STS [R16], R5 ;  /* 0x000000051000d388 */ /* 0x0081e80000000800 */
[----:B------:R0:W-:Y:S04]  /*0520*/  @!P3 STS [R16+0x10], R11 ;  /* 0x0000100b1000b388 */ /* 0x0001e80000000800 */
[----:B----4-:R0:W-:Y:S04]  /*0530*/  @!P2 STS [R16+0x14], R9 ;  /* 0x000014091000a388 */ /* 0x0101e80000000800 */
[----:B-----5:R0:W-:Y:S01]  /*0540*/  @!P6 STS [R16+0x18], R7 ;  /* 0x000018071000e388 */ /* 0x0201e20000000800 */
[----:B------:R-:W-:-:S03]  /*0550*/  VIADD R19, R19, 0x8 ;  /* 0x0000000813137836 */ /* 0x000fc60000000000 */
[----:B--2---:R0:W-:Y:S04]  /*0560*/  @!P1 STS [R16+0x1c], R3 ;  /* 0x00001c0310009388 */ /* 0x0041e80000000800 */
[----:B------:R0:W-:Y:S01]  /*0570*/  @!P0 STS [R16+0x8], R13 ;  /* 0x0000080d10008388 */ /* 0x0001e20000000800 */
[----:B------:R-:W-:Y:S05]  /*0580*/  BRA.U UP1, `(.L_x_3) ;  /* 0xfffffffd010c7547 */ /* 0x000fea000b83ffff */
.L_x_2:
[----:B------:R-:W-:Y:S05]  /*0590*/  BRA.U !UP0, `(.L_x_1) ;  /* 0x0000000508287547 */ /* 0x000fea000b800000 */
[----:B------:R-:W1:Y:S01]  /*05a0*/  LDC R2, c[0x0][0x390] ;  /* 0x0000e400ff027b82 */ /* 0x000e620000000800 */
[----:B------:R-:W-:Y:S01]  /*05b0*/  UISETP.GE.U32.AND UP0, UPT, UR8, 0x4, UPT ;  /* 0x000000040800788c */ /* 0x000fe2000bf06070 */
[----:B-1----:R-:W-:-:S04]  /*05c0*/  LOP3.LUT R12, R2, 0x3, RZ, 0xc0, !PT ;  /* 0x00000003020c7812 */ /* 0x002fc800078ec0ff */
[----:B------:R-:W-:-:S04]  /*05d0*/  ISETP.NE.AND P4, PT, R12, RZ, PT ;  /* 0x000000ff0c00720c */ /* 0x000fc80003f85270 */
[----:B------:R-:W-:Y:S09]  /*05e0*/  BRA.U !UP0, `(.L_x_4) ;  /* 0x0000000108847547 */ /* 0x000ff2000b800000 */
[C---:B0-----:R-:W-:Y:S01]  /*05f0*/  VIADD R3, R19.reuse, 0x1 ;  /* 0x0000000113037836 */ /* 0x041fe20000000000 */
[C---:B------:R-:W-:Y:S01]  /*0600*/  ISETP.GE.AND P2, PT, R19.reuse, UR5, PT ;  /* 0x0000000513007c0c */ /* 0x040fe2000bf46270 */
[C---:B------:R-:W-:Y:S02]  /*0610*/  VIADD R13, R19.reuse, 0x2 ;  /* 0x00000002130d7836 */ /* 0x040fe40000000000 */
[----:B------:R-:W-:Y:S01]  /*0620*/  VIADD R15, R19, 0x3 ;  /* 0x00000003130f7836 */ /* 0x000fe20000000000 */
[----:B------:R-:W-:Y:S02]  /*0630*/  ISETP.GE.AND P1, PT, R3, UR5, PT ;  /* 0x0000000503007c0c */ /* 0x000fe4000bf26270 */
[----:B------:R-:W-:Y:S02]  /*0640*/  ISETP.GE.AND P3, PT, R13, UR5, PT ;  /* 0x000000050d007c0c */ /* 0x000fe4000bf66270 */
[----:B------:R-:W-:Y:S02]  /*0650*/  ISETP.GE.AND P0, PT, R15, UR5, PT ;  /* 0x000000050f007c0c */ /* 0x000fe4000bf06270 */
[----:B------:R-:W-:-:S02]  /*0660*/  ISETP.LT.OR P1, PT, R19, -0x1, P1 ;  /* 0xffffffff1300780c */ /* 0x000fc40000f21670 */
[C---:B------:R-:W-:Y:S02]  /*0670*/  ISETP.LT.OR P3, PT, R19.reuse, -0x2, P3 ;  /* 0xfffffffe1300780c */ /* 0x040fe40001f61670 */
[C---:B------:R-:W-:Y:S02]  /*0680*/  ISETP.LT.OR P2, PT, R19.reuse, RZ, P2 ;  /* 0x000000ff1300720c */ /* 0x040fe40001741670 */
[----:B------:R-:W-:-:S07]  /*0690*/  ISETP.LT.OR P0, PT, R19, -0x3, P0 ;  /* 0xfffffffd1300780c */ /* 0x000fce0000701670 */
[----:B------:R-:W0:Y:S08]  /*06a0*/  @!P1 LDC.64 R8, c[0x0][0x380] ;  /* 0x0000e000ff089b82 */ /* 0x000e300000000a00 */
[----:B------:R-:W1:Y:S08]  /*06b0*/  @!P3 LDC.64 R10, c[0x0][0x380] ;  /* 0x0000e000ff0abb82 */ /* 0x000e700000000a00 */
[----:B------:R-:W2:Y:S08]  /*06c0*/  @!P2 LDC.64 R6, c[0x0][0x380] ;  /* 0x0000e000ff06ab82 */ /* 0x000eb00000000a00 */
[----:B------:R-:W3:Y:S01]  /*06d0*/  @!P0 LDC.64 R4, c[0x0][0x380] ;  /* 0x0000e000ff048b82 */ /* 0x000ee20000000a00 */
[----:B0-----:R-:W-:-:S06]  /*06e0*/  @!P1 IMAD.WIDE.U32 R8, R3, 0x4, R8 ;  /* 0x0000000403089825 */ /* 0x001fcc00078e0008 */
[----:B------:R-:W4:Y:S01]  /*06f0*/  @!P1 LDG.E R8, desc[UR10][R8.64] ;  /* 0x0000000a08089981 */ /* 0x000f22000c1e1900 */
[----:B-1----:R-:W-:-:S06]  /*0700*/  @!P3 IMAD.WIDE.U32 R10, R13, 0x4, R10 ;  /* 0x000000040d0ab825 */ /* 0x002fcc00078e000a */
[----:B------:R-:W5:Y:S01]  /*0710*/  @!P3 LDG.E R10, desc[UR10][R10.64] ;  /* 0x0000000a0a0ab981 */ /* 0x000f62000c1e1900 */
[----:B--2---:R-:W-:-:S06]  /*0720*/  @!P2 IMAD.WIDE.U32 R6, R19, 0x4, R6 ;  /* 0x000000041306a825 */ /* 0x004fcc00078e0006 */
[----:B------:R-:W2:Y:S01]  /*0730*/  @!P2 LDG.E R6, desc[UR10][R6.64] ;  /* 0x0000000a0606a981 */ /* 0x000ea2000c1e1900 */
[----:B---3--:R-:W-:-:S06]  /*0740*/  @!P0 IMAD.WIDE.U32 R4, R15, 0x4, R4 ;  /* 0x000000040f048825 */ /* 0x008fcc00078e0004 */
[----:B------:R-:W3:Y:S01]  /*0750*/  @!P0 LDG.E R4, desc[UR10][R4.64] ;  /* 0x0000000a04048981 */ /* 0x000ee2000c1e1900 */
[----:B------:R-:W0:Y:S01]  /*0760*/  S2UR UR6, SR_CgaCtaId ;  /* 0x00000000000679c3 */ /* 0x000e220000008800 */
[----:B------:R-:W-:Y:S01]  /*0770*/  UMOV UR4, 0x400 ;  /* 0x0000040000047882 */ /* 0x000fe20000000000 */
[----:B------:R-:W-:Y:S01]  /*0780*/  IMAD.IADD R3, R19, 0x1, -R0 ;  /* 0x0000000113037824 */ /* 0x000fe200078e0a00 */
[----:B0-----:R-:W-:-:S06]  /*0790*/  ULEA UR4, UR6, UR4, 0x18 ;  /* 0x0000000406047291 */ /* 0x001fcc000f8ec0ff */
[----:B------:R-:W-:Y:S01]  /*07a0*/  LEA R3, R3, UR4, 0x2 ;  /* 0x0000000403037c11 */ /* 0x000fe2000f8e10ff */
[----:B------:R-:W-:-:S04]  /*07b0*/  VIADD R19, R19, 0x4 ;  /* 0x0000000413137836 */ /* 0x000fc80000000000 */
[----:B----4-:R1:W-:Y:S04]  /*07c0*/  @!P1 STS [R3+0x4], R8 ;  /* 0x0000040803009388 */ /* 0x0103e80000000800 */
[----:B-----5:R1:W-:Y:S04]  /*07d0*/  @!P3 STS [R3+0x8], R10 ;  /* 0x0000080a0300b388 */ /* 0x0203e80000000800 */
[----:B--2---:R1:W-:Y:S04]  /*07e0*/  @!P2 STS [R3], R6 ;  /* 0x000000060300a388 */ /* 0x0043e80000000800 */
[----:B---3--:R1:W-:Y:S02]  /*07f0*/  @!P0 STS [R3+0xc], R4 ;  /* 0x00000c0403008388 */ /* 0x0083e40000000800 */
.L_x_4:
[----:B------:R-:W-:Y:S05]  /*0800*/  @!P4 BRA `(.L_x_1) ;  /* 0x00000000008cc947 */ /* 0x000fea0003800000 */
[----:B------:R-:W-:-:S13]  /*0810*/  ISETP.NE.AND P0, PT, R12, 0x1, PT ;  /* 0x000000010c00780c */ /* 0x000fda0003f05270 */
[----:B------:R-:W-:Y:S05]  /*0820*/  @!P0 BRA `(.L_x_5) ;  /* 0x00000000004c8947 */ /* 0x000fea0003800000 */
[C---:B01----:R-:W-:Y:S01]  /*0830*/  VIADD R3, R19.reuse, 0x1 ;  /* 0x0000000113037836 */ /* 0x043fe20000000000 */
[----:B------:R-:W-:-:S04]  /*0840*/  ISETP.GE.AND P1, PT, R19, UR5, PT ;  /* 0x0000000513007c0c */ /* 0x000fc8000bf26270 */
[----:B------:R-:W-:Y:S02]  /*0850*/  ISETP.GE.AND P0, PT, R3, UR5, PT ;  /* 0x0000000503007c0c */ /* 0x000fe4000bf06270 */
[C---:B------:R-:W-:Y:S02]  /*0860*/  ISETP.LT.OR P1, PT, R19.reuse, RZ, P1 ;  /* 0x000000ff1300720c */ /* 0x040fe40000f21670 */
[----:B------:R-:W-:-:S11]  /*0870*/  ISETP.LT.OR P0, PT, R19, -0x1, P0 ;  /* 0xffffffff1300780c */ /* 0x000fd60000701670 */
[----:B------:R-:W0:Y:S08]  /*0880*/  @!P1 LDC.64 R4, c[0x0][0x380] ;  /* 0x0000e000ff049b82 */ /* 0x000e300000000a00 */
[----:B------:R-:W1:Y:S01]  /*0890*/  @!P0 LDC.64 R8, c[0x0][0x380] ;  /* 0x0000e000ff088b82 */ /* 0x000e620000000a00 */
[----:B0-----:R-:W-:-:S06]  /*08a0*/  @!P1 IMAD.WIDE.U32 R6, R19, 0x4, R4 ;  /* 0x0000000413069825 */ /* 0x001fcc00078e0004 */
[----:B------:R-:W2:Y:S01]  /*08b0*/  @!P1 LDG.E R6, desc[UR10][R6.64] ;  /* 0x0000000a06069981 */ /* 0x000ea2000c1e1900 */
[----:B-1----:R-:W-:-:S06]  /*08c0*/  @!P0 IMAD.WIDE.U32 R4, R3, 0x4, R8 ;  /* 0x0000000403048825 */ /* 0x002fcc00078e0008 */
[----:B------:R-:W3:Y:S01]  /*08d0*/  @!P0 LDG.E R4, desc[UR10][R4.64] ;  /* 0x0000000a04048981 */ /* 0x000ee2000c1e1900 */
[----:B------:R-:W0:Y:S01]  /*08e0*/  S2UR UR6, SR_CgaCtaId ;  /* 0x00000000000679c3 */ /* 0x000e220000008800 */
[----:B------:R-:W-:Y:S01]  /*08f0*/  UMOV UR4, 0x400 ;  /* 0x0000040000047882 */ /* 0x000fe20000000000 */
[----:B------:R-:W-:Y:S01]  /*0900*/  IMAD.IADD R3, R19, 0x1, -R0 ;  /* 0x0000000113037824 */ /* 0x000fe200078e0a00 */
[----:B0-----:R-:W-:-:S06]  /*0910*/  ULEA UR4, UR6, UR4, 0x18 ;  /* 0x0000000406047291 */ /* 0x001fcc000f8ec0ff */
[----:B------:R-:W-:Y:S01]  /*0920*/  LEA R3, R3, UR4, 0x2 ;  /* 0x0000000403037c11 */ /* 0x000fe2000f8e10ff */
[----:B------:R-:W-:-:S04]  /*0930*/  VIADD R19, R19, 0x2 ;  /* 0x0000000213137836 */ /* 0x000fc80000000000 */
[----:B--2---:R2:W-:Y:S04]  /*0940*/  @!P1 STS [R3], R6 ;  /* 0x0000000603009388 */ /* 0x0045e80000000800 */
[----:B---3--:R2:W-:Y:S02]  /*0950*/  @!P0 STS [R3+0x4], R4 ;  /* 0x0000040403008388 */ /* 0x0085e40000000800 */
.L_x_5:
[C---:B------:R-:W-:Y:S02]  /*0960*/  ISETP.GE.AND P0, PT, R19.reuse, UR5, PT ;  /* 0x0000000513007c0c */ /* 0x040fe4000bf06270 */
[----:B------:R-:W-:Y:S02]  /*0970*/  LOP3.LUT R2, R2, 0x1, RZ, 0xc0, !PT ;  /* 0x0000000102027812 */ /* 0x000fe400078ec0ff */
[----:B------:R-:W-:-:S04]  /*0980*/  ISETP.LT.OR P0, PT, R19, RZ, P0 ;  /* 0x000000ff1300720c */ /* 0x000fc80000701670 */
[----:B------:R-:W-:-:S13]  /*0990*/  ISETP.NE.U32.OR P0, PT, R2, 0x1, P0 ;  /* 0x000000010200780c */ /* 0x000fda0000705470 */
[----:B------:R-:W-:Y:S05]  /*09a0*/  @P0 BRA `(.L_x_1) ;  /* 0x0000000000240947 */ /* 0x000fea0003800000 */
[----:B012---:R-:W0:Y:S02]  /*09b0*/  LDC.64 R2, c[0x0][0x380] ;  /* 0x0000e000ff027b82 */ /* 0x007e240000000a00 */
[----:B0-----:R-:W-:-:S06]  /*09c0*/  IMAD.WIDE.U32 R2, R19, 0x4, R2 ;  /* 0x0000000413027825 */ /* 0x001fcc00078e0002 */
[----:B------:R-:W2:Y:S01]  /*09d0*/  LDG.E R2, desc[UR10][R2.64] ;  /* 0x0000000a02027981 */ /* 0x000ea2000c1e1900 */
[----:B------:R-:W0:Y:S01]  /*09e0*/  S2UR UR5, SR_CgaCtaId ;  /* 0x00000000000579c3 */ /* 0x000e220000008800 */
[----:B------:R-:W-:Y:S01]  /*09f0*/  UMOV UR4, 0x400 ;  /* 0x0000040000047882 */ /* 0x000fe20000000000 */
[----:B------:R-:W-:Y:S01]  /*0a00*/  IMAD.IADD R19, R19, 0x1, -R0 ;  /* 0x0000000113137824 */ /* 0x000fe200078e0a00 */
[----:B0-----:R-:W-:-:S06]  /*0a10*/  ULEA UR4, UR5, UR4, 0x18 ;  /* 0x0000000405047291 */ /* 0x001fcc000f8ec0ff */
[----:B------:R-:W-:-:S05]  /*0a20*/  LEA R19, R19, UR4, 0x2 ;  /* 0x0000000413137c11 */ /* 0x000fca000f8e10ff */
[----:B--2---:R3:W-:Y:S02]  /*0a30*/  STS [R19], R2 ;  /* 0x0000000213007388 */ /* 0x0047e40000000800 */
.L_x_1:
[----:B------:R-:W-:Y:S05]  /*0a40*/  BSYNC.RECONVERGENT B0 ;  /* 0x0000000000007941 */ /* 0x000fea0003800200 */
.L_x_0:
[----:B------:R-:W1:Y:S01]  /*0a50*/  LDCU UR9, c[0x0][0x3a4] ;  /* 0x00007480ff0977ac */ /* 0x000e620008000800 */
[----:B0-----:R-:W0:Y:S01]  /*0a60*/  LDC R7, c[0x0][0x3a8] ;  /* 0x0000ea00ff077b82 */ /* 0x001e220000000800 */
[----:B-12---:R-:W1:Y:S07]  /*0a70*/  I2F.U32.RP R4, UR9 ;  /* 0x0000000900047d06 */ /* 0x006e6e0008209000 */
[----:B------:R-:W-:Y:S01]  /*0a80*/  BAR.SYNC.DEFER_BLOCKING 0x0 ;  /* 0x0000000000007b1d */ /* 0x000fe20000010000 */
[----:B------:R-:W-:-:S05]  /*0a90*/  ISETP.NE.U32.AND P2, PT, RZ, UR9, PT ;  /* 0x00000009ff007c0c */ /* 0x000fca000bf45070 */
[----:B-1----:R-:W1:Y:S02]  /*0aa0*/  MUFU.RCP R4, R4 ;  /* 0x0000000400047308 */ /* 0x002e640000001000 */
[----:B-1----:R-:W-:-:S06]  /*0ab0*/  VIADD R3, R4, 0xffffffe ;  /* 0x0ffffffe04037836 */ /* 0x002fcc0000000000 */
[----:B------:R-:W3:Y:S02]  /*0ac0*/  F2I.FTZ.U32.TRUNC.NTZ R3, R3 ;  /* 0x0000000300037305 */ /* 0x000ee4000021f000 */
[----:B---3--:R-:W-:-:S04]  /*0ad0*/  IMAD R2, R3, UR9, RZ ;  /* 0x0000000903027c24 */ /* 0x008fc8000f8e02ff */
[----:B------:R-:W-:Y:S02]  /*0ae0*/  IMAD.MOV R5, RZ, RZ, -R2 ;  /* 0x000000ffff057224 */ /* 0x000fe400078e0a02 */
[----:B------:R-:W-:-:S04]  /*0af0*/  IMAD.MOV.U32 R2, RZ, RZ, RZ ;  /* 0x000000ffff027224 */ /* 0x000fc800078e00ff */
[----:B------:R-:W-:-:S06]  /*0b00*/  IMAD.HI.U32 R2, R3, R5, R2 ;  /* 0x0000000503027227 */ /* 0x000fcc00078e0002 */
[----:B------:R-:W-:-:S04]  /*0b10*/  IMAD.HI.U32 R2, R2, R17, RZ ;  /* 0x0000001102027227 */ /* 0x000fc800078e00ff */
[----:B------:R-:W-:-:S04]  /*0b20*/  IMAD.MOV R6, RZ, RZ, -R2 ;  /* 0x000000ffff067224 */ /* 0x000fc800078e0a02 */
[----:B------:R-:W-:-:S05]  /*0b30*/  IMAD R5, R6, UR9, R17 ;  /* 0x0000000906057c24 */ /* 0x000fca000f8e0211 */
[----:B------:R-:W-:-:S13]  /*0b40*/  ISETP.GE.U32.AND P0, PT, R5, UR9, PT ;  /* 0x0000000905007c0c */ /* 0x000fda000bf06070 */
[----:B------:R-:W-:Y:S02]  /*0b50*/  @P0 VIADD R5, R5, -UR9 ;  /* 0x8000000905050c36 */ /* 0x000fe40008000000 */
[----:B------:R-:W-:Y:S01]  /*0b60*/  @P0 VIADD R2, R2, 0x1 ;  /* 0x0000000102020836 */ /* 0x000fe20000000000 */
[----:B0-----:R-:W-:Y:S02]  /*0b70*/  ISETP.GE.AND P0, PT, R7, 0x1, PT ;  /* 0x000000010700780c */ /* 0x001fe40003f06270 */
[----:B------:R-:W-:-:S13]  /*0b80*/  ISETP.GE.U32.AND P1, PT, R5, UR9, PT ;  /* 0x0000000905007c0c */ /* 0x000fda000bf26070 */
[----:B------:R-:W-:Y:S01]  /*0b90*/  @P1 VIADD R2, R2, 0x1 ;  /* 0x0000000102021836 */ /* 0x000fe20000000000 */
[----:B------:R-:W-:-:S05]  /*0ba0*/  @!P2 LOP3.LUT R2, RZ, UR9, RZ, 0x33, !PT ;  /* 0x00000009ff02ac12 */ /* 0x000fca000f8e33ff */
[----:B------:R-:W-:-:S04]  /*0bb0*/  IMAD.MOV R4, RZ, RZ, -R2 ;  /* 0x000000ffff047224 */ /* 0x000fc800078e0a02 */
[----:B------:R-:W-:Y:S01]  /*0bc0*/  IMAD R17, R4, UR9, R17 ;  /* 0x0000000904117c24 */ /* 0x000fe2000f8e0211 */
[----:B------:R-:W-:Y:S01]  /*0bd0*/  CS2R R4, SRZ ;  /* 0x0000000000047805 */ /* 0x000fe2000001ff00 */
[----:B------:R-:W-:Y:S06]  /*0be0*/  @!P0 BRA `(.L_x_6) ;  /* 0x0000000c00608947 */ /* 0x000fec0003800000 */
[C---:B------:R-:W-:Y:S01]  /*0bf0*/  LEA.HI R3, R7.reuse, R7, RZ, 0x1 ;  /* 0x0000000707037211 */ /* 0x040fe200078f08ff */
[----:B------:R-:W-:Y:S01]  /*0c00*/  IMAD.MOV.U32 R4, RZ, RZ, RZ ;  /* 0x000000ffff047224 */ /* 0x000fe200078e00ff */
[C---:B------:R-:W-:Y:S01]  /*0c10*/  LOP3.LUT R14, R7.reuse, 0x3, RZ, 0xc0, !PT ;  /* 0x00000003070e7812 */ /* 0x040fe200078ec0ff */
[----:B------:R-:W-:Y:S01]  /*0c20*/  UMOV UR4, URZ ;  /* 0x000000ff00047c82 */ /* 0x000fe20008000000 */
[----:B------:R-:W-:Y:S02]  /*0c30*/  SHF.R.S32.HI R6, RZ, 0x1, R3 ;  /* 0x00000001ff067819 */ /* 0x000fe40000011403 */
[----:B------:R-:W-:-:S03]  /*0c40*/  LOP3.LUT R5, R7, 0x7ffffffc, RZ, 0xc0, !PT ;  /* 0x7ffffffc07057812 */ /* 0x000fc600078ec0ff */
[--C-:B------:R-:W-:Y:S02]  /*0c50*/  IMAD.IADD R3, R17, 0x1, -R6.reuse ;  /* 0x0000000111037824 */ /* 0x100fe400078e0a06 */
[----:B------:R-:W-:-:S03]  /*0c60*/  IMAD.IADD R6, R2, 0x1, -R6 ;  /* 0x0000000102067824 */ /* 0x000fc600078e0a06 */
[----:B------:R-:W-:-:S07]  /*0c70*/  SHF.R.S32.HI R7, RZ, 0x1f, R3 ;  /* 0x0000001fff077819 */ /* 0x000fce0000011403 */
.L_x_38:
[----:B0-----:R-:W0:Y:S01]  /*0c80*/  LDCU UR5, c[0x0][0x3a8] ;  /* 0x00007500ff0577ac */ /* 0x001e220008000800 */
[----:B------:R-:W-:Y:S02]  /*0c90*/  VIADD R10, R6, UR4 ;  /* 0x00000004060a7c36 */ /* 0x000fe40008000000 */
[----:B------:R-:W-:Y:S01]  /*0ca0*/  IMAD.MOV.U32 R12, RZ, RZ, RZ ;  /* 0x000000ffff0c7224 */ /* 0x000fe200078e00ff */
[----:B-1----:R-:W1:Y:S01]  /*0cb0*/  LDCU.64 UR8, c[0x0][0x3a0] ;  /* 0x00007400ff0877ac */ /* 0x002e620008000a00 */
[----:B0-----:R-:W-:Y:S02]  /*0cc0*/  UISETP.GE.U32.AND UP0, UPT, UR5, 0x4, UPT ;  /* 0x000000040500788c */ /* 0x001fe4000bf06070 */
[----:B------:R-:W-:Y:S01]  /*0cd0*/  UIMAD UR13, UR4, UR5, URZ ;  /* 0x00000005040d72a4 */ /* 0x000fe2000f8e02ff */
[----:B-1----:R-:W-:Y:S01]  /*0ce0*/  ISETP.GE.AND P0, PT, R10, UR8, PT ;  /* 0x000000080a007c0c */ /* 0x002fe2000bf06270 */
[----:B------:R-:W-:-:S03]  /*0cf0*/  UIADD3 UR4, UPT, UPT, UR4, 0x1, URZ ;  /* 0x0000000104047890 */ /* 0x000fc6000fffe0ff */
[C---:B------:R-:W-:Y:S01]  /*0d00*/  ISETP.LT.OR P0, PT, R10.reuse, RZ, P0 ;  /* 0x000000ff0a00720c */ /* 0x040fe20000701670 */
[----:B------:R-:W-:Y:S01]  /*0d10*/  IMAD R10, R10, UR9, RZ ;  /* 0x000000090a0a7c24 */ /* 0x000fe2000f8e02ff */
[----:B------:R-:W-:Y:S01]  /*0d20*/  UISETP.NE.AND UP1, UPT, UR4, UR5, UPT ;  /* 0x000000050400728c */ /* 0x000fe2000bf25270 */
[----:B--2---:R-:W-:Y:S10]  /*0d30*/  BRA.U !UP0, `(.L_x_7) ;  /* 0x0000000508b07547 */ /* 0x004ff4000b800000 */
[----:B------:R-:W-:Y:S01]  /*0d40*/  SHF.R.S32.HI R12, RZ, 0x1f, R10 ;  /* 0x0000001fff0c7819 */ /* 0x000fe2000001140a */
[----:B------:R-:W0:Y:S01]  /*0d50*/  LDCU UR9, c[0x0][0x3a4] ;  /* 0x00007480ff0977ac */ /* 0x000e220008000800 */
[----:B------:R-:W1:Y:S01]  /*0d60*/  LDCU UR12, c[0x0][0x38c] ;  /* 0x00007180ff0c77ac */ /* 0x000e620008000800 */
[----:B------:R-:W2:Y:S01]  /*0d70*/  LDCU.64 UR14, c[0x0][0x380] ;  /* 0x00007000ff0e77ac */ /* 0x000ea20008000a00 */
[----:B------:R-:W-:-:S05]  /*0d80*/  UMOV UR5, URZ ;  /* 0x000000ff00057c82 */ /* 0x000fca0008000000 */
.L_x_25:
[----:B------:R-:W-:Y:S01]  /*0d90*/  VIADD R13, R3, UR5 ;  /* 0x00000005030d7c36 */ /* 0x000fe20008000000 */
[----:B------:R-:W-:Y:S03]  /*0da0*/  BSSY.RECONVERGENT B0, `(.L_x_8) ;  /* 0x0000017000007945 */ /* 0x000fe60003800200 */
[C---:B------:R-:W-:Y:S01]  /*0db0*/  VIADD R16, R13.reuse, 0x1 ;  /* 0x000000010d107836 */ /* 0x040fe20000000000 */
[----:B0-----:R-:W-:Y:S01]  /*0dc0*/  ISETP.GE.AND P1, PT, R13, UR9, PT ;  /* 0x000000090d007c0c */ /* 0x001fe2000bf26270 */
[----:B------:R-:W-:-:S03]  /*0dd0*/  IMAD.IADD R11, R10, 0x1, R13 ;  /* 0x000000010a0b7824 */ /* 0x000fc600078e020d */
[----:B------:R-:W-:Y:S02]  /*0de0*/  ISETP.LT.OR P1, PT, R13, RZ, P1 ;  /* 0x000000ff0d00720c */ /* 0x000fe40000f21670 */
[----:B------:R-:W-:Y:S02]  /*0df0*/  ISETP.GE.AND P2, PT, R16, UR9, PT ;  /* 0x0000000910007c0c */ /* 0x000fe4000bf46270 */
[----:B------:R-:W-:-:S13]  /*0e00*/  PLOP3.LUT P1, PT, P0, P1, PT, 0xf8, 0x8f ;  /* 0x00000000008f781c */ /* 0x000fda0000723f70 */
[----:B-12---:R-:W-:Y:S05]  /*0e10*/  @P1 BRA `(.L_x_9) ;  /* 0x00000000003c1947 */ /* 0x006fea0003800000 */
[----:B------:R-:W-:-:S05]  /*0e20*/  IMAD.IADD R15, R11, 0x1, -R0 ;  /* 0x000000010b0f7824 */ /* 0x000fca00078e0a00 */
[----:B-1----:R-:W-:-:S04]  /*0e30*/  ISETP.GE.AND P1, PT, R15, UR12, PT ;  /* 0x0000000c0f007c0c */ /* 0x002fc8000bf26270 */
[----:B------:R-:W-:-:S13]  /*0e40*/  ISETP.LT.OR P1, PT, R15, RZ, P1 ;  /* 0x000000ff0f00720c */ /* 0x000fda0000f21670 */
[----:B------:R-:W0:Y:S01]  /*0e50*/  @!P1 S2R R9, SR_CgaCtaId ;  /* 0x0000000000099919 */ /* 0x000e220000008800 */
[----:B------:R-:W-:-:S04]  /*0e60*/  @!P1 MOV R8, 0x400 ;  /* 0x0000040000089802 */ /* 0x000fc80000000f00 */
[----:B0-----:R-:W-:-:S05]  /*0e70*/  @!P1 LEA R8, R9, R8, 0x18 ;  /* 0x0000000809089211 */ /* 0x001fca00078ec0ff */
[----:B------:R-:W-:Y:S02]  /*0e80*/  @!P1 IMAD R15, R15, 0x4, R8 ;  /* 0x000000040f0f9824 */ /* 0x000fe400078e0208 */
[----:B------:R-:W0:Y:S03]  /*0e90*/  @P1 LDC.64 R8, c[0x0][0x380] ;  /* 0x0000e000ff081b82 */ /* 0x000e260000000a00 */
[----:B------:R-:W1:Y:S01]  /*0ea0*/  @!P1 LDS R19, [R15] ;  /* 0x000000000f139984 */ /* 0x000e620000000800 */
[----:B0-----:R-:W-:-:S05]  /*0eb0*/  @P1 IMAD.WIDE R8, R11, 0x4, R8 ;  /* 0x000000040b081825 */ /* 0x001fca00078e0208 */
[----:B------:R-:W1:Y:S01]  /*0ec0*/  @P1 LDG.E R19, desc[UR10][R8.64] ;  /* 0x0000000a08131981 */ /* 0x000e62000c1e1900 */
[----:B------:R-:W-:-:S04]  /*0ed0*/  UIADD3 UR6, UPT, UPT, UR13, UR5, URZ ;  /* 0x000000050d067290 */ /* 0x000fc8000fffe0ff */
[----:B------:R-:W-:-:S12]  /*0ee0*/  USHF.L.U32 UR6, UR6, 0x2, URZ ;  /* 0x0000000206067899 */ /* 0x000fd800080006ff */
[----:B------:R-:W1:Y:S02]  /*0ef0*/  LDCU UR6, c[0x3][UR6] ;  /* 0x00c00000060677ac */ /* 0x000e640008000800 */
[----:B-1----:R-:W-:-:S07]  /*0f00*/  IMAD R4, R19, UR6, R4 ;  /* 0x0000000613047c24 */ /* 0x002fce000f8e0204 */
.L_x_9:
[----:B-12---:R-:W-:Y:S05]  /*0f10*/  BSYNC.RECONVERGENT B0 ;  /* 0x0000000000007941 */ /* 0x006fea0003800200 */
.L_x_8:
[----:B------:R-:W-:Y:S01]  /*0f20*/  ISETP.LT.OR P2, PT, R16, RZ, P2 ;  /* 0x000000ff1000720c */ /* 0x000fe20001741670 */
[----:B------:R-:W-:Y:S02]  /*0f30*/  USHF.R.S32.HI UR7, URZ, 0x1f, UR5 ;  /* 0x0000001fff077899 */ /* 0x000fe40008011405 */
[----:B------:R-:W-:Y:S01]  /*0f40*/  IADD3 R9, P1, P3, R10, UR5, R3 ;  /* 0x000000050a097c10 */ /* 0x000fe2000fb3e003 */
[----:B------:R-:W-:Y:S01]  /*0f50*/  UIADD3 UR6, UPT, UPT, UR13, UR5, URZ ;  /* 0x000000050d067290 */ /* 0x000fe2000fffe0ff */
[----:B------:R-:W-:Y:S01]  /*0f60*/  PLOP3.LUT P2, PT, P0, P2, PT, 0xf8, 0x8f ;  /* 0x00000000008f781c */ /* 0x000fe20000745f70 */
[----:B------:R-:W-:Y:S01]  /*0f70*/  BSSY.RECONVERGENT B0, `(.L_x_10) ;  /* 0x0000016000007945 */ /* 0x000fe20003800200 */
[----:B------:R-:W-:Y:S01]  /*0f80*/  LEA R8, P4, R9, UR14, 0x2 ;  /* 0x0000000e09087c11 */ /* 0x000fe2000f8810ff */
[----:B------:R-:W-:Y:S01]  /*0f90*/  USHF.L.U32 UR6, UR6, 0x2, URZ ;  /* 0x0000000206067899 */ /* 0x000fe200080006ff */
[----:B------:R-:W-:-:S04]  /*0fa0*/  IADD3.X R16, PT, PT, R12, UR7, R7, P1, P3 ;  /* 0x000000070c107c10 */ /* 0x000fc80008fe6407 */
[----:B------:R-:W-:-:S05]  /*0fb0*/  LEA.HI.X R9, R9, UR15, R16, 0x2, P4 ;  /* 0x0000000f09097c11 */ /* 0x000fca000a0f1410 */
[----:B------:R-:W-:Y:S05]  /*0fc0*/  @P2 BRA `(.L_x_11) ;  /* 0x0000000000402947 */ /* 0x000fea0003800000 */
[----:B------:R-:W-:Y:S01]  /*0fd0*/  IADD3 R15, PT, PT, R11, 0x1, -R0 ;  /* 0x000000010b0f7810 */ /* 0x000fe20007ffe800 */
[----:B------:R-:W-:Y:S03]  /*0fe0*/  BSSY.RECONVERGENT B1, `(.L_x_12) ;  /* 0x000000c000017945 */ /* 0x000fe60003800200 */
[C---:B------:R-:W-:Y:S02]  /*0ff0*/  ISETP.GE.AND P1, PT, R15.reuse, UR12, PT ;  /* 0x0000000c0f007c0c */ /* 0x040fe4000bf26270 */
[----:B------:R-:W-:-:S13]  /*1000*/  ISETP.GT.AND P2, PT, R15, -0x1, PT ;  /* 0xffffffff0f00780c */ /* 0x000fda0003f44270 */
[----:B------:R-:W-:Y:S05]  /*1010*/  @!P1 BRA P2, `(.L_x_13) ;  /* 0x0000000000089947 */ /* 0x000fea0001000000 */
[----:B------:R1:W5:Y:S01]  /*1020*/  LDG.E R15, desc[UR10][R8.64+0x4] ;  /* 0x0000040a080f7981 */ /* 0x000362000c1e1900 */
[----:B------:R-:W-:Y:S05]  /*1030*/  BRA `(.L_x_14) ;  /* 0x0000000000187947 */ /* 0x000fea0003800000 */
.L_x_13:
[----:B------:R-:W0:Y:S01]  /*1040*/  S2UR UR8, SR_CgaCtaId ;  /* 0x00000000000879c3 */ /* 0x000e220000008800 */
[----:B------:R-:W-:Y:S01]  /*1050*/  UMOV UR7, 0x400 ;  /* 0x0000040000077882 */ /* 0x000fe20000000000 */
[----:B------:R-:W-:Y:S01]  /*1060*/  IMAD.IADD R15, R11, 0x1, -R0 ;  /* 0x000000010b0f7824 */ /* 0x000fe200078e0a00 */
[----:B0-----:R-:W-:-:S06]  /*1070*/  ULEA UR7, UR8, UR7, 0x18 ;  /* 0x0000000708077291 */ /* 0x001fcc000f8ec0ff */
[----:B------:R-:W-:-:S06]  /*1080*/  LEA R15, R15, UR7, 0x2 ;  /* 0x000000070f0f7c11 */ /* 0x000fcc000f8e10ff */
[----:B------:R-:W0:Y:S02]  /*1090*/  LDS R15, [R15+0x4] ;  /* 0x000004000f0f7984 */ /* 0x000e240000000800 */
.L_x_14:
[----:B------:R-:W-:Y:S05]  /*10a0*/  BSYNC.RECONVERGENT B1 ;  /* 0x0000000000017941 */ /* 0x000fea0003800200 */
.L_x_12:
[----:B------:R-:W0:Y:S02]  /*10b0*/  LDCU UR7, c[0x3][UR6+0x4] ;  /* 0x00c00080060777ac */ /* 0x000e240008000800 */
[----:B0----5:R-:W-:-:S07]  /*10c0*/  IMAD R4, R15, UR7, R4 ;  /* 0x000000070f047c24 */ /* 0x021fce000f8e0204 */
.L_x_11:
[----:B------:R-:W-:Y:S05]  /*10d0*/  BSYNC.RECONVERGENT B0 ;  /* 0x0000000000007941 */ /* 0x000fea0003800200 */
.L_x_10:
[----:B------:R-:W-:Y:S01]  /*10e0*/  VIADD R15, R13, 0x2 ;  /* 0x000000020d0f7836 */ /* 0x000fe20000000000 */
[----:B------:R-:W-:Y:S04]  /*10f0*/  BSSY.RECONVERGENT B0, `(.L_x_15) ;  /* 0x0000015000007945 */ /* 0x000fe80003800200 */
[----:B------:R-:W-:-:S04]  /*1100*/  ISETP.GE.AND P1, PT, R15, UR9, PT ;  /* 0x000000090f007c0c */ /* 0x000fc8000bf26270 */
[----:B------:R-:W-:-:S04]  /*1110*/  ISETP.LT.OR P1, PT, R15, RZ, P1 ;  /* 0x000000ff0f00720c */ /* 0x000fc80000f21670 */
[----:B------:R-:W-:-:S13]  /*1120*/  PLOP3.LUT P1, PT, P0, P1, PT, 0xf8, 0x8f ;  /* 0x00000000008f781c */ /* 0x000fda0000723f70 */
        /* <DEDUP_REMOVED lines=8> */
.L_x_18:
[----:B------:R-:W0:Y:S01]  /*11b0*/  S2UR UR8, SR_CgaCtaId ;  /* 0x00000000000879c3 */ /* 0x000e220000008800 */
[----:B------:R-:W-:Y:S01]  /*11c0*/  UMOV UR7, 0x400 ;  /* 0x0000040000077882 */ /* 0x000fe20000000000 */
[----:B------:R-:W-:Y:S01]  /*11d0*/  IMAD.IADD R15, R11, 0x1, -R0 ;  /* 0x000000010b0f7824 */ /* 0x000fe200078e0a00 */
[----:B0-----:R-:W-:-:S06]  /*11e0*/  ULEA UR7, UR8, UR7, 0x18 ;  /* 0x0000000708077291 */ /* 0x001fcc000f8ec0ff */
[----:B------:R-:W-:-:S06]  /*11f0*/  LEA R15, R15, UR7, 0x2 ;  /* 0x000000070f0f7c11 */ /* 0x000fcc000f8e10ff */
[----:B------:R-:W2:Y:S02]  /*1200*/  LDS R15, [R15+0x8] ;  /* 0x000008000f0f7984 */ /* 0x000ea40000000800 */
.L_x_19:
[----:B------:R-:W-:Y:S05]  /*1210*/  BSYNC.RECONVERGENT B1 ;  /* 0x0000000000017941 */ /* 0x000fea0003800200 */
.L_x_17:
[----:B------:R-:W2:Y:S02]  /*1220*/  LDCU UR7, c[0x3][UR6+0x8] ;  /* 0x00c00100060777ac */ /* 0x000ea40008000800 */
[----:B--2--5:R-:W-:-:S07]  /*1230*/  IMAD R4, R15, UR7, R4 ;  /* 0x000000070f047c24 */ /* 0x024fce000f8e0204 */
.L_x_16:
[----:B------:R-:W-:Y:S05]  /*1240*/  BSYNC.RECONVERGENT B0 ;  /* 0x0000000000007941 */ /* 0x000fea0003800200 */
.L_x_15:
        /* <DEDUP_REMOVED lines=11> */
[----:B01----:R2:W5:Y:S01]  /*1300*/  LDG.E R9, desc[UR10][R8.64+0xc] ;  /* 0x00000c0a08097981 */ /* 0x003562000c1e1900 */
[----:B------:R-:W-:Y:S05]  /*1310*/  BRA `(.L_x_24) ;  /* 0x0000000000187947 */ /* 0x000fea0003800000 */
.L_x_23:
[----:B------:R-:W2:Y:S01]  /*1320*/  S2UR UR8, SR_CgaCtaId ;  /* 0x00000000000879c3 */ /* 0x000ea20000008800 */
[----:B------:R-:W-:Y:S01]  /*1330*/  UMOV UR7, 0x400 ;  /* 0x0000040000077882 */ /* 0x000fe20000000000 */
[----:B------:R-:W-:Y:S01]  /*1340*/  IMAD.IADD R11, R11, 0x1, -R0 ;  /* 0x000000010b0b7824 */ /* 0x000fe200078e0a00 */
[----:B--2---:R-:W-:-:S06]  /*1350*/  ULEA UR7, UR8, UR7, 0x18 ;  /* 0x0000000708077291 */ /* 0x004fcc000f8ec0ff */
[----:B------:R-:W-:-:S05]  /*1360*/  LEA R11, R11, UR7, 0x2 ;  /* 0x000000070b0b7c11 */ /* 0x000fca000f8e10ff */
[----:B01----:R0:W1:Y:S02]  /*1370*/  LDS R9, [R11+0xc] ;  /* 0x00000c000b097984 */ /* 0x0030640000000800 */
.L_x_24:
[----:B------:R-:W-:Y:S05]  /*1380*/  BSYNC.RECONVERGENT B1 ;  /* 0x0000000000017941 */ /* 0x000fea0003800200 */
.L_x_22:
[----:B------:R-:W1:Y:S02]  /*1390*/  LDCU UR7, c[0x3][UR6+0xc] ;  /* 0x00c00180060777ac */ /* 0x000e640008000800 */
[----:B-1---5:R-:W-:-:S07]  /*13a0*/  IMAD R4, R9, UR7, R4 ;  /* 0x0000000709047c24 */ /* 0x022fce000f8e0204 */
.L_x_21:
[----:B------:R-:W-:Y:S05]  /*13b0*/  BSYNC.RECONVERGENT B0 ;  /* 0x0000000000007941 */ /* 0x000fea0003800200 */
.L_x_20:
[----:B------:R-:W-:-:S06]  /*13c0*/  UIADD3 UR5, UPT, UPT, UR5, 0x4, URZ ;  /* 0x0000000405057890 */ /* 0x000fcc000fffe0ff */
[----:B------:R-:W-:-:S13]  /*13d0*/  ISETP.NE.AND P1, PT, R5, UR5, PT ;  /* 0x0000000505007c0c */ /* 0x000fda000bf25270 */
[----:B------:R-:W-:Y:S05]  /*13e0*/  @P1 BRA `(.L_x_25) ;  /* 0xfffffff800681947 */ /* 0x000fea000383ffff */
[----:B------:R-:W-:-:S07]  /*13f0*/  IMAD.MOV.U32 R12, RZ, RZ, R5 ;  /* 0x000000ffff0c7224 */ /* 0x000fce00078e0005 */
.L_x_7:
[----:B------:R-:W-:-:S13]  /*1400*/  ISETP.NE.AND P1, PT, R14, RZ, PT ;  /* 0x000000ff0e00720c */ /* 0x000fda0003f25270 */
[----:B------:R-:W-:Y:S05]  /*1410*/  @!P1 BRA `(.L_x_26) ;  /* 0x00000004004c9947 */ /* 0x000fea0003800000 */
[----:B------:R-:W-:Y:S01]  /*1420*/  IMAD.IADD R13, R3, 0x1, R12 ;  /* 0x00000001030d7824 */ /* 0x000fe200078e020c */
[----:B------:R-:W-:Y:S01]  /*1430*/  BSSY.RECONVERGENT B0, `(.L_x_27) ;  /* 0x0000017000007945 */ /* 0x000fe20003800200 */
[----:B------:R-:W-:Y:S02]  /*1440*/  ISETP.NE.AND P2, PT, R14, 0x1, PT ;  /* 0x000000010e00780c */ /* 0x000fe40003f45270 */
[----:B0-----:R-:W-:Y:S01]  /*1450*/  IMAD.IADD R11, R10, 0x1, R13 ;  /* 0x000000010a0b7824 */ /* 0x001fe200078e020d */
[----:B------:R-:W-:-:S04]  /*1460*/  ISETP.GE.AND P1, PT, R13, UR9, PT ;  /* 0x000000090d007c0c */ /* 0x000fc8000bf26270 */
[----:B------:R-:W-:-:S04]  /*1470*/  ISETP.LT.OR P1, PT, R13, RZ, P1 ;  /* 0x000000ff0d00720c */ /* 0x000fc80000f21670 */
[----:B------:R-:W-:-:S13]  /*1480*/  PLOP3.LUT P1, PT, P0, P1, PT, 0xf8, 0x8f ;  /* 0x00000000008f781c */ /* 0x000fda0000723f70 */
[----:B------:R-:W-:Y:S05]  /*1490*/  @P1 BRA `(.L_x_28) ;  /* 0x0000000000401947 */ /* 0x000fea0003800000 */
[----:B------:R-:W0:Y:S01]  /*14a0*/  LDCU UR5, c[0x0][0x38c] ;  /* 0x00007180ff0577ac */ /* 0x000e220008000800 */
[----:B------:R-:W-:-:S05]  /*14b0*/  IMAD.IADD R16, R11, 0x1, -R0 ;  /* 0x000000010b107824 */ /* 0x000fca00078e0a00 */
[----:B0-----:R-:W-:-:S04]  /*14c0*/  ISETP.GE.AND P1, PT, R16, UR5, PT ;  /* 0x0000000510007c0c */ /* 0x001fc8000bf26270 */
[----:B------:R-:W-:-:S13]  /*14d0*/  ISETP.GT.AND P1, PT, R16, -0x1, !P1 ;  /* 0xffffffff1000780c */ /* 0x000fda0004f24270 */
[----:B-12---:R-:W0:Y:S02]  /*14e0*/  @!P1 LDC.64 R8, c[0x0][0x380] ;  /* 0x0000e000ff089b82 */ /* 0x006e240000000a00 */
[----:B0-----:R-:W-:-:S05]  /*14f0*/  @!P1 IMAD.WIDE R8, R11, 0x4, R8 ;  /* 0x000000040b089825 */ /* 0x001fca00078e0208 */
[----:B------:R-:W2:Y:S01]  /*1500*/  @!P1 LDG.E R15, desc[UR10][R8.64] ;  /* 0x0000000a080f9981 */ /* 0x000ea2000c1e1900 */
[----:B------:R-:W-:Y:S01]  /*1510*/  @P1 MOV R18, 0x400 ;  /* 0x0000040000121802 */ /* 0x000fe20000000f00 */
[----:B------:R-:W0:Y:S03]  /*1520*/  @P1 S2R R19, SR_CgaCtaId ;  /* 0x0000000000131919 */ /* 0x000e260000008800 */
[----:B0-----:R-:W-:Y:S01]  /*1530*/  @P1 LEA R19, R19, R18, 0x18 ;  /* 0x0000001213131211 */ /* 0x001fe200078ec0ff */
[----:B------:R-:W-:-:S04]  /*1540*/  VIADD R18, R12, UR13 ;  /* 0x0000000d0c127c36 */ /* 0x000fc80008000000 */
[----:B------:R-:W-:Y:S02]  /*1550*/  @P1 IMAD R16, R16, 0x4, R19 ;  /* 0x0000000410101824 */ /* 0x000fe400078e0213 */
[----:B------:R-:W-:-:S06]  /*1560*/  IMAD.SHL.U32 R18, R18, 0x4, RZ ;  /* 0x0000000412127824 */ /* 0x000fcc00078e00ff */
[----:B------:R-:W2:Y:S01]  /*1570*/  LDC R18, c[0x3][R18] ;  /* 0x00c0000012127b82 */ /* 0x000ea20000000800 */
[----:B------:R-:W2:Y:S02]  /*1580*/  @P1 LDS R15, [R16] ;  /* 0x00000000100f1984 */ /* 0x000ea40000000800 */
[----:B--2---:R-:W-:-:S07]  /*1590*/  IMAD R4, R18, R15, R4 ;  /* 0x0000000f12047224 */ /* 0x004fce00078e0204 */
.L_x_28:
[----:B------:R-:W-:Y:S05]  /*15a0*/  BSYNC.RECONVERGENT B0 ;  /* 0x0000000000007941 */ /* 0x000fea0003800200 */
.L_x_27:
[----:B------:R-:W-:Y:S05]  /*15b0*/  @!P2 BRA `(.L_x_26) ;  /* 0x0000000000e4a947 */ /* 0x000fea0003800000 */
[----:B-1----:R-:W-:Y:S01]  /*15c0*/  VIADD R9, R13, 0x1 ;  /* 0x000000010d097836 */ /* 0x002fe20000000000 */
[----:B------:R-:W0:Y:S01]  /*15d0*/  LDCU.64 UR6, c[0x0][0x380] ;  /* 0x00007000ff0677ac */ /* 0x000e220008000a00 */
[----:B--2---:R-:W-:Y:S01]  /*15e0*/  SHF.R.S32.HI R8, RZ, 0x1f, R10 ;  /* 0x0000001fff087819 */ /* 0x004fe2000001140a */
[----:B------:R-:W-:Y:S01]  /*15f0*/  BSSY.RECONVERGENT B0, `(.L_x_29) ;  /* 0x000001c000007945 */ /* 0x000fe20003800200 */
[----:B------:R-:W-:Y:S01]  /*1600*/  IADD3 R10, P2, P3, R10, R3, R12 ;  /* 0x000000030a0a7210 */ /* 0x000fe20007b5e00c */
[----:B------:R-:W-:Y:S01]  /*1610*/  VIADD R12, R12, UR13 ;  /* 0x0000000d0c0c7c36 */ /* 0x000fe20008000000 */
[----:B------:R-:W-:-:S03]  /*1620*/  ISETP.GE.AND P1, PT, R9, UR9, PT ;  /* 0x0000000909007c0c */ /* 0x000fc6000bf26270 */
[----:B------:R-:W-:Y:S01]  /*1630*/  IMAD.SHL.U32 R12, R12, 0x4, RZ ;  /* 0x000000040c0c7824 */ /* 0x000fe200078e00ff */
[----:B------:R-:W-:Y:S02]  /*1640*/  ISETP.LT.OR P1, PT, R9, RZ, P1 ;  /* 0x000000ff0900720c */ /* 0x000fe40000f21670 */
[----:B------:R-:W-:Y:S02]  /*1650*/  IADD3.X R9, PT, PT, R8, R7, RZ, P2, P3 ;  /* 0x0000000708097210 */ /* 0x000fe400017e64ff */
[----:B------:R-:W-:Y:S02]  /*1660*/  PLOP3.LUT P1, PT, P0, P1, PT, 0xf8, 0x8f ;  /* 0x00000000008f781c */ /* 0x000fe40000723f70 */
[----:B0-----:R-:W-:-:S04]  /*1670*/  LEA R8, P2, R10, UR6, 0x2 ;  /* 0x000000060a087c11 */ /* 0x001fc8000f8410ff */
[----:B------:R-:W-:-:S07]  /*1680*/  LEA.HI.X R9, R10, UR7, R9, 0x2, P2 ;  /* 0x000000070a097c11 */ /* 0x000fce00090f1409 */
[----:B------:R-:W-:Y:S05]  /*1690*/  @P1 BRA `(.L_x_30) ;  /* 0x0000000000441947 */ /* 0x000fea0003800000 */
[----:B------:R-:W0:Y:S01]  /*16a0*/  LDCU UR5, c[0x0][0x38c] ;  /* 0x00007180ff0577ac */ /* 0x000e220008000800 */
[----:B------:R-:W-:Y:S01]  /*16b0*/  IMAD.IADD R15, R11, 0x1, -R0 ;  /* 0x000000010b0f7824 */ /* 0x000fe200078e0a00 */
[----:B------:R-:W-:Y:S03]  /*16c0*/  BSSY.RECONVERGENT B1, `(.L_x_31) ;  /* 0x000000c000017945 */ /* 0x000fe60003800200 */
[----:B------:R-:W-:-:S05]  /*16d0*/  VIADD R10, R15, 0x1 ;  /* 0x000000010f0a7836 */ /* 0x000fca0000000000 */
[C---:B------:R-:W-:Y:S02]  /*16e0*/  ISETP.GT.AND P2, PT, R10.reuse, -0x1, PT ;  /* 0xffffffff0a00780c */ /* 0x040fe40003f44270 */
[----:B0-----:R-:W-:-:S13]  /*16f0*/  ISETP.GE.AND P1, PT, R10, UR5, PT ;  /* 0x000000050a007c0c */ /* 0x001fda000bf26270 */
[----:B------:R-:W-:Y:S05]  /*1700*/  @!P1 BRA P2, `(.L_x_32) ;  /* 0x0000000000089947 */ /* 0x000fea0001000000 */
[----:B------:R0:W5:Y:S01]  /*1710*/  LDG.E R15, desc[UR10][R8.64+0x4] ;  /* 0x0000040a080f7981 */ /* 0x000162000c1e1900 */
[----:B------:R-:W-:Y:S05]  /*1720*/  BRA `(.L_x_33) ;  /* 0x0000000000147947 */ /* 0x000fea0003800000 */
.L_x_32:
[----:B------:R-:W0:Y:S01]  /*1730*/  S2UR UR6, SR_CgaCtaId ;  /* 0x00000000000679c3 */ /* 0x000e220000008800 */
[----:B------:R-:W-:Y:S02]  /*1740*/  UMOV UR5, 0x400 ;  /* 0x0000040000057882 */ /* 0x000fe40000000000 */
[----:B0-----:R-:W-:-:S06]  /*1750*/  ULEA UR5, UR6, UR5, 0x18 ;  /* 0x0000000506057291 */ /* 0x001fcc000f8ec0ff */
[----:B------:R-:W-:-:S06]  /*1760*/  LEA R15, R15, UR5, 0x2 ;  /* 0x000000050f0f7c11 */ /* 0x000fcc000f8e10ff */
[----:B------:R-:W1:Y:S02]  /*1770*/  LDS R15, [R15+0x4] ;  /* 0x000004000f0f7984 */ /* 0x000e640000000800 */
.L_x_33:
[----:B------:R-:W-:Y:S05]  /*1780*/  BSYNC.RECONVERGENT B1 ;  /* 0x0000000000017941 */ /* 0x000fea0003800200 */
.L_x_31:
[----:B------:R-:W1:Y:S02]  /*1790*/  LDC R10, c[0x3][R12+0x4] ;  /* 0x00c001000c0a7b82 */ /* 0x000e640000000800 */
[----:B-1---5:R-:W-:-:S07]  /*17a0*/  IMAD R4, R10, R15, R4 ;  /* 0x0000000f0a047224 */ /* 0x022fce00078e0204 */
.L_x_30:
[----:B------:R-:W-:Y:S05]  /*17b0*/  BSYNC.RECONVERGENT B0 ;  /* 0x0000000000007941 */ /* 0x000fea0003800200 */
.L_x_29:
[----:B------:R-:W-:Y:S01]  /*17c0*/  VIADD R13, R13, 0x2 ;  /* 0x000000020d0d7836 */ /* 0x000fe20000000000 */
[----:B------:R-:W-:Y:S04]  /*17d0*/  BSSY.RECONVERGENT B0, `(.L_x_26) ;  /* 0x0000017000007945 */ /* 0x000fe80003800200 */
[----:B------:R-:W-:-:S04]  /*17e0*/  ISETP.GE.AND P1, PT, R13, UR9, PT ;  /* 0x000000090d007c0c */ /* 0x000fc8000bf26270 */
[----:B------:R-:W-:-:S04]  /*17f0*/  ISETP.LT.OR P1, PT, R13, RZ, P1 ;  /* 0x000000ff0d00720c */ /* 0x000fc80000f21670 */
[----:B------:R-:W-:-:S04]  /*1800*/  PLOP3.LUT P1, PT, P0, P1, PT, 0xf8, 0x8f ;  /* 0x00000000008f781c */ /* 0x000fc80000723f70 */
[----:B------:R-:W-:-:S13]  /*1810*/  ISETP.EQ.OR P1, PT, R14, 0x2, P1 ;  /* 0x000000020e00780c */ /* 0x000fda0000f22670 */
[----:B------:R-:W-:Y:S05]  /*1820*/  @P1 BRA `(.L_x_34) ;  /* 0x0000000000441947 */ /* 0x000fea0003800000 */
[----:B------:R-:W1:Y:S01]  /*1830*/  LDCU UR5, c[0x0][0x38c] ;  /* 0x00007180ff0577ac */ /* 0x000e620008000800 */
[----:B------:R-:W-:Y:S01]  /*1840*/  IMAD.IADD R11, R11, 0x1, -R0 ;  /* 0x000000010b0b7824 */ /* 0x000fe200078e0a00 */
[----:B------:R-:W-:Y:S03]  /*1850*/  BSSY.RECONVERGENT B1, `(.L_x_35) ;  /* 0x000000c000017945 */ /* 0x000fe60003800200 */
[----:B------:R-:W-:-:S05]  /*1860*/  VIADD R10, R11, 0x2 ;  /* 0x000000020b0a7836 */ /* 0x000fca0000000000 */
[C---:B------:R-:W-:Y:S02]  /*1870*/  ISETP.GT.AND P1, PT, R10.reuse, -0x1, PT ;  /* 0xffffffff0a00780c */ /* 0x040fe40003f24270 */
[----:B-1----:R-:W-:-:S13]  /*1880*/  ISETP.GE.AND P0, PT, R10, UR5, PT ;  /* 0x000000050a007c0c */ /* 0x002fda000bf06270 */
[----:B------:R-:W-:Y:S05]  /*1890*/  @!P0 BRA P1, `(.L_x_36) ;  /* 0x0000000000088947 */ /* 0x000fea0000800000 */
[----:B0-----:R0:W5:Y:S01]  /*18a0*/  LDG.E R9, desc[UR10][R8.64+0x8] ;  /* 0x0000080a08097981 */ /* 0x001162000c1e1900 */
[----:B------:R-:W-:Y:S05]  /*18b0*/  BRA `(.L_x_37) ;  /* 0x0000000000147947 */ /* 0x000fea0003800000 */
.L_x_36:
[----:B------:R-:W1:Y:S01]  /*18c0*/  S2UR UR6, SR_CgaCtaId ;  /* 0x00000000000679c3 */ /* 0x000e620000008800 */
[----:B------:R-:W-:Y:S02]  /*18d0*/  UMOV UR5, 0x400 ;  /* 0x0000040000057882 */ /* 0x000fe40000000000 */
[----:B-1----:R-:W-:-:S06]  /*18e0*/  ULEA UR5, UR6, UR5, 0x18 ;  /* 0x0000000506057291 */ /* 0x002fcc000f8ec0ff */
[----:B0-----:R-:W-:-:S06]  /*18f0*/  LEA R9, R11, UR5, 0x2 ;  /* 0x000000050b097c11 */ /* 0x001fcc000f8e10ff */
[----:B------:R-:W1:Y:S02]  /*1900*/  LDS R9, [R9+0x8] ;  /* 0x0000080009097984 */ /* 0x000e640000000800 */
.L_x_37:
[----:B------:R-:W-:Y:S05]  /*1910*/  BSYNC.RECONVERGENT B1 ;  /* 0x0000000000017941 */ /* 0x000fea0003800200 */
.L_x_35:
[----:B0-----:R-:W1:Y:S02]  /*1920*/  LDC R8, c[0x3][R12+0x8] ;  /* 0x00c002000c087b82 */ /* 0x001e640000000800 */
[----:B-1---5:R-:W-:-:S07]  /*1930*/  IMAD R4, R8, R9, R4 ;  /* 0x0000000908047224 */ /* 0x022fce00078e0204 */
.L_x_34:
[----:B------:R-:W-:Y:S05]  /*1940*/  BSYNC.RECONVERGENT B0 ;  /* 0x0000000000007941 */ /* 0x000fea0003800200 */
.L_x_26:
[----:B------:R-:W-:Y:S05]  /*1950*/  BRA.U UP1, `(.L_x_38) ;  /* 0xfffffff101c87547 */ /* 0x000fea000b83ffff */
[----:B------:R-:W-:-:S07]  /*1960*/  SHF.R.S32.HI R5, RZ, 0x1f, R4 ;  /* 0x0000001fff057819 */ /* 0x000fce0000011404 */
.L_x_6:
[----:B------:R-:W3:Y:S01]  /*1970*/  LDCU UR4, c[0x0][0x3a0] ;  /* 0x00007400ff0477ac */ /* 0x000ee20008000800 */
[----:B------:R-:W-:Y:S01]  /*1980*/  IMAD R17, R2, UR9, R17 ;  /* 0x0000000902117c24 */ /* 0x000fe2000f8e0211 */
[----:B---3--:R-:W-:Y:S01]  /*1990*/  UIMAD UR4, UR9, UR4, URZ ;  /* 0x00000004090472a4 */ /* 0x008fe2000f8e02ff */
[----:B------:R-:W-:Y:S05]  /*19a0*/  BAR.SYNC.DEFER_BLOCKING 0x0 ;  /* 0x0000000000007b1d */ /* 0x000fea0000010000 */
[----:B------:R-:W-:-:S13]  /*19b0*/  ISETP.GE.AND P0, PT, R17, UR4, PT ;  /* 0x0000000411007c0c */ /* 0x000fda000bf06270 */
[----:B------:R-:W-:Y:S05]  /*19c0*/  @P0 EXIT ;  /* 0x000000000000094d */ /* 0x000fea0003800000 */
[----:B------:R-:W3:Y:S02]  /*19d0*/  LDC.64 R2, c[0x0][0x398] ;  /* 0x0000e600ff027b82 */ /* 0x000ee40000000a00 */
[----:B---3--:R-:W-:-:S05]  /*19e0*/  IMAD.WIDE R2, R17, 0x8, R2 ;  /* 0x0000000811027825 */ /* 0x008fca00078e0202 */
[----:B------:R-:W-:Y:S01]  /*19f0*/  STG.E.64 desc[UR10][R2.64], R4 ;  /* 0x0000000402007986 */ /* 0x000fe2000c101b0a */
[----:B------:R-:W-:Y:S05]  /*1a00*/  EXIT ;  /* 0x000000000000794d */ /* 0x000fea0003800000 */
.L_x_39:
[----:B------:R-:W-:-:S00]  /*1a10*/  BRA `(.L_x_39) ;  /* 0xfffffffc00fc7947 */ /* 0x000fc0000383ffff */
[----:B------:R-:W-:-:S00]  /*1a20*/  NOP ;  /* 0x0000000000007918 */ /* 0x000fc00000000000 */
        /* <DEDUP_REMOVED lines=13> */
.L_x_40:


//--------------------- .nv.shared._Z9convolutePiiiiiPliii --------------------------
	.section	.nv.shared._Z9convolutePiiiiiPliii,"aw",@nobits
	.sectionflags	@""
	.align	4
.nv.shared._Z9convolutePiiiiiPliii:
	.zero		25024


//--------------------- .nv.shared.reserved.0     --------------------------
	.section	.nv.shared.reserved.0,"aw",@nobits
	.weak		__nv_reservedSMEM_offset_0_alias
	.size		__nv_reservedSMEM_offset_0_alias, 0, 64
	.other		__nv_reservedSMEM_offset_0_alias,@"STO_CUDA_RESERVED_SHARED STV_DEFAULT"
__nv_reservedSMEM_offset_0_alias:
	.zero		0
	.zero		64


//--------------------- .nv.constant0._Z9convolutePiiiiiPliii --------------------------
	.section	.nv.constant0._Z9convolutePiiiiiPliii,"a",@progbits
	.sectionflags	@""
	.align	4
.nv.constant0._Z9convolutePiiiiiPliii:
	.zero		940


//--------------------- SYMBOLS --------------------------

	.type		.nv.reservedSmem.offset0,@object
	.size		.nv.reservedSmem.offset0,0x4
	.type		.nv.reservedSmem.cap,@object
	.size		.nv.reservedSmem.cap,0x4
